//
// Generated by NVIDIA NVVM Compiler
//
// Compiler Build ID: CL-36424714
// Cuda compilation tools, release 13.0, V13.0.88
// Based on NVVM 20.0.0
//

.version 9.0
.target sm_100
.address_size 64

	// .globl	_Z5SgemmILi128ELi8ELi128ELi8ELi8EEvPfS0_S0_iii
// _ZZ5SgemmILi128ELi8ELi128ELi8ELi8EEvPfS0_S0_iiiE2As has been demoted
// _ZZ5SgemmILi128ELi8ELi128ELi8ELi8EEvPfS0_S0_iiiE2Bs has been demoted

.visible .entry _Z5SgemmILi128ELi8ELi128ELi8ELi8EEvPfS0_S0_iii(
	.param .u64 .ptr .align 1 _Z5SgemmILi128ELi8ELi128ELi8ELi8EEvPfS0_S0_iii_param_0,
	.param .u64 .ptr .align 1 _Z5SgemmILi128ELi8ELi128ELi8ELi8EEvPfS0_S0_iii_param_1,
	.param .u64 .ptr .align 1 _Z5SgemmILi128ELi8ELi128ELi8ELi8EEvPfS0_S0_iii_param_2,
	.param .u32 _Z5SgemmILi128ELi8ELi128ELi8ELi8EEvPfS0_S0_iii_param_3,
	.param .u32 _Z5SgemmILi128ELi8ELi128ELi8ELi8EEvPfS0_S0_iii_param_4,
	.param .u32 _Z5SgemmILi128ELi8ELi128ELi8ELi8EEvPfS0_S0_iii_param_5
)
{
	.reg .pred 	%p<13>;
	.reg .b16 	%rs<7>;
	.reg .b32 	%r<286>;
	.reg .b32 	%f<394>;
	.reg .b64 	%rd<96>;
	// demoted variable
	.shared .align 4 .b8 _ZZ5SgemmILi128ELi8ELi128ELi8ELi8EEvPfS0_S0_iiiE2As[4096];
	// demoted variable
	.shared .align 4 .b8 _ZZ5SgemmILi128ELi8ELi128ELi8ELi8EEvPfS0_S0_iiiE2Bs[4096];
	mov.u32 	%r43, %ntid.x;
	mov.u32 	%r44, %ntid.y;
	mul.lo.s32 	%r45, %r43, %r44;
	shr.u32 	%r46, %r45, 1;
	shr.u32 	%r47, %r45, 5;
	max.u32 	%r48, %r46, 128;
	add.s32 	%r49, %r48, -1;
	max.u32 	%r50, %r47, 8;
	div.u32 	%r1, %r49, %r46;
	cvt.u16.u32 	%rs2, %r50;
	add.s16 	%rs3, %rs2, -1;
	cvt.u16.u32 	%rs4, %r47;
	div.u16 	%rs1, %rs3, %rs4;
	mov.b32 	%r273, 0;
	mov.f32 	%f330, 0f00000000;
	mov.f32 	%f331, %f330;
	mov.f32 	%f332, %f330;
	mov.f32 	%f333, %f330;
	mov.f32 	%f334, %f330;
	mov.f32 	%f335, %f330;
	mov.f32 	%f336, %f330;
	mov.f32 	%f337, %f330;
	mov.f32 	%f338, %f330;
	mov.f32 	%f339, %f330;
	mov.f32 	%f340, %f330;
	mov.f32 	%f341, %f330;
	mov.f32 	%f342, %f330;
	mov.f32 	%f343, %f330;
	mov.f32 	%f344, %f330;
	mov.f32 	%f345, %f330;
	mov.f32 	%f346, %f330;
	mov.f32 	%f347, %f330;
	mov.f32 	%f348, %f330;
	mov.f32 	%f349, %f330;
	mov.f32 	%f350, %f330;
	mov.f32 	%f351, %f330;
	mov.f32 	%f352, %f330;
	mov.f32 	%f353, %f330;
	mov.f32 	%f354, %f330;
	mov.f32 	%f355, %f330;
	mov.f32 	%f356, %f330;
	mov.f32 	%f357, %f330;
	mov.f32 	%f358, %f330;
	mov.f32 	%f359, %f330;
	mov.f32 	%f360, %f330;
	mov.f32 	%f361, %f330;
	mov.f32 	%f362, %f330;
	mov.f32 	%f363, %f330;
	mov.f32 	%f364, %f330;
	mov.f32 	%f365, %f330;
	mov.f32 	%f366, %f330;
	mov.f32 	%f367, %f330;
	mov.f32 	%f368, %f330;
	mov.f32 	%f369, %f330;
	mov.f32 	%f370, %f330;
	mov.f32 	%f371, %f330;
	mov.f32 	%f372, %f330;
	mov.f32 	%f373, %f330;
	mov.f32 	%f374, %f330;
	mov.f32 	%f375, %f330;
	mov.f32 	%f376, %f330;
	mov.f32 	%f377, %f330;
	mov.f32 	%f378, %f330;
	mov.f32 	%f379, %f330;
	mov.f32 	%f380, %f330;
	mov.f32 	%f381, %f330;
	mov.f32 	%f382, %f330;
	mov.f32 	%f383, %f330;
	mov.f32 	%f384, %f330;
	mov.f32 	%f385, %f330;
	mov.f32 	%f386, %f330;
	mov.f32 	%f387, %f330;
	mov.f32 	%f388, %f330;
	mov.f32 	%f389, %f330;
	mov.f32 	%f390, %f330;
	mov.f32 	%f391, %f330;
	mov.f32 	%f392, %f330;
	mov.f32 	%f393, %f330;
$L__BB0_1:
	setp.lt.u32 	%p1, %r1, 3;
	mov.b32 	%r281, 0;
	@%p1 bra 	$L__BB0_4;
	ld.param.u32 	%r267, [_Z5SgemmILi128ELi8ELi128ELi8ELi8EEvPfS0_S0_iii_param_5];
	mov.u32 	%r53, %tid.y;
	mov.u32 	%r54, %ntid.x;
	mov.u32 	%r55, %tid.x;
	mad.lo.s32 	%r56, %r53, %r54, %r55;
	cvt.u16.u32 	%rs5, %r56;
	and.b16  	%rs6, %rs5, 1;
	mul.wide.u16 	%r57, %rs6, 2048;
	shr.u32 	%r58, %r56, 1;
	shl.b32 	%r59, %r58, 2;
	add.s32 	%r60, %r57, %r59;
	mov.u32 	%r61, _ZZ5SgemmILi128ELi8ELi128ELi8ELi8EEvPfS0_S0_iiiE2As;
	add.s32 	%r62, %r60, %r61;
	add.s32 	%r274, %r62, 1024;
	add.s32 	%r63, %r1, 1;
	and.b32  	%r64, %r63, -4;
	neg.s32 	%r276, %r64;
	mov.u32 	%r65, %ntid.y;
	mul.lo.s32 	%r66, %r54, %r65;
	shr.u32 	%r67, %r66, 1;
	add.s32 	%r68, %r67, %r58;
	shl.b32 	%r69, %r56, 2;
	and.b32  	%r70, %r69, 4;
	mad.lo.s32 	%r71, %r267, %r68, %r70;
	add.s32 	%r279, %r71, %r273;
	and.b32  	%r72, %r66, -2;
	add.s32 	%r73, %r58, %r72;
	mad.lo.s32 	%r74, %r267, %r73, %r70;
	add.s32 	%r278, %r74, %r273;
	mad.lo.s32 	%r75, %r67, 3, %r58;
	mad.lo.s32 	%r76, %r267, %r75, %r70;
	add.s32 	%r277, %r76, %r273;
	mad.lo.s32 	%r77, %r267, %r58, %r70;
	add.s32 	%r275, %r77, %r273;
	mov.b32 	%r281, 0;
$L__BB0_3:
	ld.param.u32 	%r268, [_Z5SgemmILi128ELi8ELi128ELi8ELi8EEvPfS0_S0_iii_param_5];
	ld.param.u64 	%rd87, [_Z5SgemmILi128ELi8ELi128ELi8ELi8EEvPfS0_S0_iii_param_0];
	cvt.s64.s32 	%rd4, %r275;
	mov.u32 	%r78, %ctaid.y;
	mul.lo.s32 	%r79, %r78, %r268;
	shl.b32 	%r80, %r79, 7;
	cvt.s64.s32 	%rd5, %r80;
	add.s64 	%rd6, %rd4, %rd5;
	cvta.to.global.u64 	%rd7, %rd87;
	shl.b64 	%rd8, %rd6, 2;
	add.s64 	%rd9, %rd7, %rd8;
	ld.global.nc.v4.f32 	{%f194, %f195, %f196, %f197}, [%rd9];
	st.shared.f32 	[%r274+-1024], %f194;
	st.shared.f32 	[%r274+-512], %f195;
	st.shared.f32 	[%r274], %f196;
	st.shared.f32 	[%r274+512], %f197;
	cvt.s64.s32 	%rd10, %r279;
	add.s64 	%rd11, %rd10, %rd5;
	shl.b64 	%rd12, %rd11, 2;
	add.s64 	%rd13, %rd7, %rd12;
	ld.global.nc.v4.f32 	{%f198, %f199, %f200, %f201}, [%rd13];
	mov.u32 	%r81, %ntid.x;
	mov.u32 	%r82, %ntid.y;
	mul.lo.s32 	%r83, %r81, %r82;
	shr.u32 	%r84, %r83, 1;
	shl.b32 	%r85, %r84, 2;
	add.s32 	%r86, %r274, %r85;
	st.shared.f32 	[%r86+-1024], %f198;
	st.shared.f32 	[%r86+-512], %f199;
	st.shared.f32 	[%r86], %f200;
	st.shared.f32 	[%r86+512], %f201;
	cvt.s64.s32 	%rd14, %r278;
	add.s64 	%rd15, %rd14, %rd5;
	shl.b64 	%rd16, %rd15, 2;
	add.s64 	%rd17, %rd7, %rd16;
	ld.global.nc.v4.f32 	{%f202, %f203, %f204, %f205}, [%rd17];
	shl.b32 	%r87, %r84, 3;
	add.s32 	%r88, %r274, %r87;
	st.shared.f32 	[%r88+-1024], %f202;
	st.shared.f32 	[%r88+-512], %f203;
	st.shared.f32 	[%r88], %f204;
	st.shared.f32 	[%r88+512], %f205;
	cvt.s64.s32 	%rd18, %r277;
	add.s64 	%rd19, %rd18, %rd5;
	shl.b64 	%rd20, %rd19, 2;
	add.s64 	%rd21, %rd7, %rd20;
	ld.global.nc.v4.f32 	{%f206, %f207, %f208, %f209}, [%rd21];
	mad.lo.s32 	%r89, %r84, 12, %r274;
	st.shared.f32 	[%r89+-1024], %f206;
	st.shared.f32 	[%r89+-512], %f207;
	st.shared.f32 	[%r89], %f208;
	st.shared.f32 	[%r89+512], %f209;
	add.s32 	%r281, %r281, %r85;
	mul.lo.s32 	%r90, %r268, %r84;
	shl.b32 	%r91, %r90, 2;
	add.s32 	%r279, %r279, %r91;
	add.s32 	%r278, %r278, %r91;
	add.s32 	%r277, %r277, %r91;
	add.s32 	%r276, %r276, 4;
	add.s32 	%r275, %r275, %r91;
	shl.b32 	%r92, %r84, 4;
	add.s32 	%r274, %r274, %r92;
	setp.ne.s32 	%p2, %r276, 0;
	@%p2 bra 	$L__BB0_3;
$L__BB0_4:
	add.s32 	%r93, %r1, 1;
	and.b32  	%r94, %r93, 3;
	setp.eq.s32 	%p3, %r94, 0;
	@%p3 bra 	$L__BB0_8;
	ld.param.u32 	%r269, [_Z5SgemmILi128ELi8ELi128ELi8ELi8EEvPfS0_S0_iii_param_5];
	ld.param.u64 	%rd88, [_Z5SgemmILi128ELi8ELi128ELi8ELi8EEvPfS0_S0_iii_param_0];
	setp.eq.s32 	%p4, %r94, 1;
	mov.u32 	%r97, %tid.y;
	mov.u32 	%r98, %ntid.x;
	mov.u32 	%r99, %tid.x;
	mad.lo.s32 	%r100, %r97, %r98, %r99;
	shr.u32 	%r101, %r100, 1;
	add.s32 	%r24, %r281, %r101;
	shl.b32 	%r102, %r100, 2;
	and.b32  	%r103, %r102, 4;
	add.s32 	%r104, %r273, %r103;
	mad.lo.s32 	%r105, %r24, %r269, %r104;
	cvt.s64.s32 	%rd22, %r105;
	mov.u32 	%r106, %ctaid.y;
	mul.lo.s32 	%r107, %r106, %r269;
	shl.b32 	%r108, %r107, 7;
	cvt.s64.s32 	%rd23, %r108;
	add.s64 	%rd24, %rd22, %rd23;
	cvta.to.global.u64 	%rd25, %rd88;
	shl.b64 	%rd26, %rd24, 2;
	add.s64 	%rd27, %rd25, %rd26;
	ld.global.nc.v4.f32 	{%f210, %f211, %f212, %f213}, [%rd27];
	shl.b32 	%r109, %r100, 11;
	and.b32  	%r110, %r109, 2048;
	mov.u32 	%r111, _ZZ5SgemmILi128ELi8ELi128ELi8ELi8EEvPfS0_S0_iiiE2As;
	add.s32 	%r112, %r111, %r110;
	shl.b32 	%r113, %r24, 2;
	add.s32 	%r114, %r112, %r113;
	st.shared.f32 	[%r114], %f210;
	st.shared.f32 	[%r114+512], %f211;
	st.shared.f32 	[%r114+1024], %f212;
	st.shared.f32 	[%r114+1536], %f213;
	@%p4 bra 	$L__BB0_8;
	ld.param.u32 	%r270, [_Z5SgemmILi128ELi8ELi128ELi8ELi8EEvPfS0_S0_iii_param_5];
	ld.param.u64 	%rd89, [_Z5SgemmILi128ELi8ELi128ELi8ELi8EEvPfS0_S0_iii_param_0];
	setp.eq.s32 	%p5, %r94, 2;
	mov.u32 	%r117, %ntid.x;
	mov.u32 	%r118, %ntid.y;
	mul.lo.s32 	%r119, %r117, %r118;
	shr.u32 	%r120, %r119, 1;
	add.s32 	%r25, %r24, %r120;
	mov.u32 	%r121, %tid.y;
	mov.u32 	%r122, %tid.x;
	mad.lo.s32 	%r123, %r121, %r117, %r122;
	shl.b32 	%r124, %r123, 2;
	and.b32  	%r125, %r124, 4;
	add.s32 	%r126, %r273, %r125;
	mad.lo.s32 	%r127, %r25, %r270, %r126;
	cvt.s64.s32 	%rd28, %r127;
	mov.u32 	%r128, %ctaid.y;
	mul.lo.s32 	%r129, %r128, %r270;
	shl.b32 	%r130, %r129, 7;
	cvt.s64.s32 	%rd29, %r130;
	add.s64 	%rd30, %rd28, %rd29;
	cvta.to.global.u64 	%rd31, %rd89;
	shl.b64 	%rd32, %rd30, 2;
	add.s64 	%rd33, %rd31, %rd32;
	ld.global.nc.v4.f32 	{%f214, %f215, %f216, %f217}, [%rd33];
	shl.b32 	%r131, %r120, 2;
	shl.b32 	%r132, %r123, 11;
	and.b32  	%r133, %r132, 2048;
	mov.u32 	%r134, _ZZ5SgemmILi128ELi8ELi128ELi8ELi8EEvPfS0_S0_iiiE2As;
	add.s32 	%r135, %r134, %r133;
	shl.b32 	%r136, %r24, 2;
	add.s32 	%r137, %r135, %r136;
	add.s32 	%r26, %r137, %r131;
	st.shared.f32 	[%r26], %f214;
	st.shared.f32 	[%r26+512], %f215;
	st.shared.f32 	[%r26+1024], %f216;
	st.shared.f32 	[%r26+1536], %f217;
	@%p5 bra 	$L__BB0_8;
	ld.param.u32 	%r271, [_Z5SgemmILi128ELi8ELi128ELi8ELi8EEvPfS0_S0_iii_param_5];
	ld.param.u64 	%rd90, [_Z5SgemmILi128ELi8ELi128ELi8ELi8EEvPfS0_S0_iii_param_0];
	add.s32 	%r142, %r25, %r120;
	mov.u32 	%r144, %tid.x;
	mad.lo.s32 	%r145, %r121, %r117, %r144;
	shl.b32 	%r146, %r145, 2;
	and.b32  	%r147, %r146, 4;
	add.s32 	%r148, %r273, %r147;
	mad.lo.s32 	%r149, %r142, %r271, %r148;
	cvt.s64.s32 	%rd34, %r149;
	mov.u32 	%r150, %ctaid.y;
	mul.lo.s32 	%r151, %r150, %r271;
	shl.b32 	%r152, %r151, 7;
	cvt.s64.s32 	%rd35, %r152;
	add.s64 	%rd36, %rd34, %rd35;
	cvta.to.global.u64 	%rd37, %rd90;
	shl.b64 	%rd38, %rd36, 2;
	add.s64 	%rd39, %rd37, %rd38;
	ld.global.nc.v4.f32 	{%f218, %f219, %f220, %f221}, [%rd39];
	shl.b32 	%r153, %r120, 2;
	add.s32 	%r154, %r26, %r153;
	st.shared.f32 	[%r154], %f218;
	st.shared.f32 	[%r154+512], %f219;
	st.shared.f32 	[%r154+1024], %f220;
	st.shared.f32 	[%r154+1536], %f221;
$L__BB0_8:
	setp.lt.u16 	%p6, %rs1, 3;
	mov.b32 	%r284, 0;
	@%p6 bra 	$L__BB0_11;
	mov.b32 	%r284, 0;
	mov.u32 	%r283, %r284;
$L__BB0_10:
	ld.param.u32 	%r262, [_Z5SgemmILi128ELi8ELi128ELi8ELi8EEvPfS0_S0_iii_param_4];
	ld.param.u64 	%rd91, [_Z5SgemmILi128ELi8ELi128ELi8ELi8EEvPfS0_S0_iii_param_1];
	mov.u32 	%r157, %tid.y;
	mov.u32 	%r158, %ntid.x;
	mov.u32 	%r159, %tid.x;
	mad.lo.s32 	%r160, %r157, %r158, %r159;
	shr.u32 	%r161, %r160, 5;
	add.s32 	%r162, %r284, %r161;
	shl.b32 	%r163, %r160, 2;
	and.b32  	%r164, %r163, 124;
	shl.b32 	%r165, %r160, 4;
	and.b32  	%r166, %r165, 496;
	mov.u32 	%r167, _ZZ5SgemmILi128ELi8ELi128ELi8ELi8EEvPfS0_S0_iiiE2Bs;
	add.s32 	%r168, %r167, %r166;
	shl.b32 	%r169, %r162, 9;
	add.s32 	%r170, %r168, %r169;
	add.s32 	%r171, %r162, %r273;
	mad.lo.s32 	%r172, %r171, %r262, %r164;
	cvt.s64.s32 	%rd40, %r172;
	mov.u32 	%r173, %ctaid.x;
	shl.b32 	%r174, %r173, 7;
	cvt.u64.u32 	%rd41, %r174;
	add.s64 	%rd42, %rd40, %rd41;
	cvta.to.global.u64 	%rd43, %rd91;
	shl.b64 	%rd44, %rd42, 2;
	add.s64 	%rd45, %rd43, %rd44;
	ld.global.nc.v4.f32 	{%f222, %f223, %f224, %f225}, [%rd45];
	st.shared.v4.f32 	[%r170], {%f222, %f223, %f224, %f225};
	mov.u32 	%r175, %ntid.y;
	mul.lo.s32 	%r176, %r158, %r175;
	shr.u32 	%r177, %r176, 5;
	shl.b32 	%r178, %r177, 9;
	add.s32 	%r179, %r170, %r178;
	add.s32 	%r180, %r171, %r177;
	mad.lo.s32 	%r181, %r180, %r262, %r164;
	cvt.s64.s32 	%rd46, %r181;
	add.s64 	%rd47, %rd46, %rd41;
	shl.b64 	%rd48, %rd47, 2;
	add.s64 	%rd49, %rd43, %rd48;
	ld.global.nc.v4.f32 	{%f226, %f227, %f228, %f229}, [%rd49];
	st.shared.v4.f32 	[%r179], {%f226, %f227, %f228, %f229};
	add.s32 	%r182, %r179, %r178;
	add.s32 	%r183, %r180, %r177;
	mad.lo.s32 	%r184, %r183, %r262, %r164;
	cvt.s64.s32 	%rd50, %r184;
	add.s64 	%rd51, %rd50, %rd41;
	shl.b64 	%rd52, %rd51, 2;
	add.s64 	%rd53, %rd43, %rd52;
	ld.global.nc.v4.f32 	{%f230, %f231, %f232, %f233}, [%rd53];
	st.shared.v4.f32 	[%r182], {%f230, %f231, %f232, %f233};
	add.s32 	%r185, %r182, %r178;
	add.s32 	%r186, %r183, %r177;
	mad.lo.s32 	%r187, %r186, %r262, %r164;
	cvt.s64.s32 	%rd54, %r187;
	add.s64 	%rd55, %rd54, %rd41;
	shl.b64 	%rd56, %rd55, 2;
	add.s64 	%rd57, %rd43, %rd56;
	ld.global.nc.v4.f32 	{%f234, %f235, %f236, %f237}, [%rd57];
	st.shared.v4.f32 	[%r185], {%f234, %f235, %f236, %f237};
	shl.b32 	%r188, %r177, 2;
	add.s32 	%r284, %r188, %r284;
	add.s32 	%r283, %r283, 4;
	cvt.u32.u16 	%r189, %rs1;
	add.s32 	%r190, %r189, 1;
	and.b32  	%r191, %r190, 131068;
	setp.ne.s32 	%p7, %r283, %r191;
	@%p7 bra 	$L__BB0_10;
$L__BB0_11:
	cvt.u32.u16 	%r192, %rs1;
	add.s32 	%r193, %r192, 1;
	and.b32  	%r194, %r193, 3;
	setp.eq.s32 	%p8, %r194, 0;
	@%p8 bra 	$L__BB0_15;
	ld.param.u32 	%r263, [_Z5SgemmILi128ELi8ELi128ELi8ELi8EEvPfS0_S0_iii_param_4];
	ld.param.u64 	%rd92, [_Z5SgemmILi128ELi8ELi128ELi8ELi8EEvPfS0_S0_iii_param_1];
	setp.eq.s32 	%p9, %r194, 1;
	mov.u32 	%r198, %tid.y;
	mov.u32 	%r199, %ntid.x;
	mov.u32 	%r200, %tid.x;
	mad.lo.s32 	%r201, %r198, %r199, %r200;
	shr.u32 	%r202, %r201, 5;
	add.s32 	%r203, %r284, %r202;
	shl.b32 	%r204, %r201, 2;
	and.b32  	%r205, %r204, 124;
	shl.b32 	%r206, %r201, 4;
	and.b32  	%r207, %r206, 496;
	mov.u32 	%r208, _ZZ5SgemmILi128ELi8ELi128ELi8ELi8EEvPfS0_S0_iiiE2Bs;
	add.s32 	%r209, %r208, %r207;
	shl.b32 	%r210, %r203, 9;
	add.s32 	%r32, %r209, %r210;
	add.s32 	%r33, %r203, %r273;
	mad.lo.s32 	%r211, %r33, %r263, %r205;
	cvt.s64.s32 	%rd58, %r211;
	mov.u32 	%r212, %ctaid.x;
	shl.b32 	%r213, %r212, 7;
	cvt.u64.u32 	%rd59, %r213;
	add.s64 	%rd60, %rd58, %rd59;
	cvta.to.global.u64 	%rd61, %rd92;
	shl.b64 	%rd62, %rd60, 2;
	add.s64 	%rd63, %rd61, %rd62;
	ld.global.nc.v4.f32 	{%f238, %f239, %f240, %f241}, [%rd63];
	st.shared.v4.f32 	[%r32], {%f238, %f239, %f240, %f241};
	@%p9 bra 	$L__BB0_15;
	ld.param.u32 	%r264, [_Z5SgemmILi128ELi8ELi128ELi8ELi8EEvPfS0_S0_iii_param_4];
	ld.param.u64 	%rd93, [_Z5SgemmILi128ELi8ELi128ELi8ELi8EEvPfS0_S0_iii_param_1];
	setp.eq.s32 	%p10, %r194, 2;
	mov.u32 	%r218, %ntid.y;
	mul.lo.s32 	%r219, %r199, %r218;
	shr.u32 	%r220, %r219, 5;
	shl.b32 	%r221, %r220, 9;
	add.s32 	%r34, %r32, %r221;
	add.s32 	%r35, %r33, %r220;
	mov.u32 	%r222, %tid.y;
	mov.u32 	%r223, %tid.x;
	mad.lo.s32 	%r224, %r222, %r199, %r223;
	shl.b32 	%r225, %r224, 2;
	and.b32  	%r36, %r225, 124;
	mad.lo.s32 	%r226, %r35, %r264, %r36;
	cvt.s64.s32 	%rd64, %r226;
	mov.u32 	%r227, %ctaid.x;
	shl.b32 	%r228, %r227, 7;
	cvt.u64.u32 	%rd65, %r228;
	add.s64 	%rd66, %rd64, %rd65;
	cvta.to.global.u64 	%rd67, %rd93;
	shl.b64 	%rd68, %rd66, 2;
	add.s64 	%rd69, %rd67, %rd68;
	ld.global.nc.v4.f32 	{%f242, %f243, %f244, %f245}, [%rd69];
	st.shared.v4.f32 	[%r34], {%f242, %f243, %f244, %f245};
	@%p10 bra 	$L__BB0_15;
	ld.param.u32 	%r265, [_Z5SgemmILi128ELi8ELi128ELi8ELi8EEvPfS0_S0_iii_param_4];
	ld.param.u64 	%rd94, [_Z5SgemmILi128ELi8ELi128ELi8ELi8EEvPfS0_S0_iii_param_1];
	add.s32 	%r234, %r34, %r221;
	add.s32 	%r235, %r35, %r220;
	mad.lo.s32 	%r236, %r235, %r265, %r36;
	cvt.s64.s32 	%rd70, %r236;
	cvt.u64.u32 	%rd71, %r228;
	add.s64 	%rd72, %rd70, %rd71;
	cvta.to.global.u64 	%rd73, %rd94;
	shl.b64 	%rd74, %rd72, 2;
	add.s64 	%rd75, %rd73, %rd74;
	ld.global.nc.v4.f32 	{%f246, %f247, %f248, %f249}, [%rd75];
	st.shared.v4.f32 	[%r234], {%f246, %f247, %f248, %f249};
$L__BB0_15:
	bar.sync 	0;
	mov.b32 	%r285, 0;
$L__BB0_16:
	shl.b32 	%r240, %r285, 9;
	mov.u32 	%r241, _ZZ5SgemmILi128ELi8ELi128ELi8ELi8EEvPfS0_S0_iiiE2As;
	add.s32 	%r242, %r241, %r240;
	mov.u32 	%r243, %tid.y;
	shl.b32 	%r244, %r243, 5;
	add.s32 	%r245, %r242, %r244;
	ld.shared.v4.f32 	{%f250, %f251, %f252, %f253}, [%r245];
	ld.shared.v4.f32 	{%f254, %f255, %f256, %f257}, [%r245+16];
	mov.u32 	%r246, _ZZ5SgemmILi128ELi8ELi128ELi8ELi8EEvPfS0_S0_iiiE2Bs;
	add.s32 	%r247, %r246, %r240;
	mov.u32 	%r248, %tid.x;
	shl.b32 	%r249, %r248, 5;
	add.s32 	%r250, %r247, %r249;
	ld.shared.v4.f32 	{%f258, %f259, %f260, %f261}, [%r250];
	ld.shared.v4.f32 	{%f262, %f263, %f264, %f265}, [%r250+16];
	fma.rn.f32 	%f393, %f250, %f258, %f393;
	fma.rn.f32 	%f392, %f250, %f259, %f392;
	fma.rn.f32 	%f391, %f250, %f260, %f391;
	fma.rn.f32 	%f390, %f250, %f261, %f390;
	fma.rn.f32 	%f389, %f250, %f262, %f389;
	fma.rn.f32 	%f388, %f250, %f263, %f388;
	fma.rn.f32 	%f387, %f250, %f264, %f387;
	fma.rn.f32 	%f386, %f250, %f265, %f386;
	fma.rn.f32 	%f385, %f251, %f258, %f385;
	fma.rn.f32 	%f384, %f251, %f259, %f384;
	fma.rn.f32 	%f383, %f251, %f260, %f383;
	fma.rn.f32 	%f382, %f251, %f261, %f382;
	fma.rn.f32 	%f381, %f251, %f262, %f381;
	fma.rn.f32 	%f380, %f251, %f263, %f380;
	fma.rn.f32 	%f379, %f251, %f264, %f379;
	fma.rn.f32 	%f378, %f251, %f265, %f378;
	fma.rn.f32 	%f377, %f252, %f258, %f377;
	fma.rn.f32 	%f376, %f252, %f259, %f376;
	fma.rn.f32 	%f375, %f252, %f260, %f375;
	fma.rn.f32 	%f374, %f252, %f261, %f374;
	fma.rn.f32 	%f373, %f252, %f262, %f373;
	fma.rn.f32 	%f372, %f252, %f263, %f372;
	fma.rn.f32 	%f371, %f252, %f264, %f371;
	fma.rn.f32 	%f370, %f252, %f265, %f370;
	fma.rn.f32 	%f369, %f253, %f258, %f369;
	fma.rn.f32 	%f368, %f253, %f259, %f368;
	fma.rn.f32 	%f367, %f253, %f260, %f367;
	fma.rn.f32 	%f366, %f253, %f261, %f366;
	fma.rn.f32 	%f365, %f253, %f262, %f365;
	fma.rn.f32 	%f364, %f253, %f263, %f364;
	fma.rn.f32 	%f363, %f253, %f264, %f363;
	fma.rn.f32 	%f362, %f253, %f265, %f362;
	fma.rn.f32 	%f361, %f254, %f258, %f361;
	fma.rn.f32 	%f360, %f254, %f259, %f360;
	fma.rn.f32 	%f359, %f254, %f260, %f359;
	fma.rn.f32 	%f358, %f254, %f261, %f358;
	fma.rn.f32 	%f357, %f254, %f262, %f357;
	fma.rn.f32 	%f356, %f254, %f263, %f356;
	fma.rn.f32 	%f355, %f254, %f264, %f355;
	fma.rn.f32 	%f354, %f254, %f265, %f354;
	fma.rn.f32 	%f353, %f255, %f258, %f353;
	fma.rn.f32 	%f352, %f255, %f259, %f352;
	fma.rn.f32 	%f351, %f255, %f260, %f351;
	fma.rn.f32 	%f350, %f255, %f261, %f350;
	fma.rn.f32 	%f349, %f255, %f262, %f349;
	fma.rn.f32 	%f348, %f255, %f263, %f348;
	fma.rn.f32 	%f347, %f255, %f264, %f347;
	fma.rn.f32 	%f346, %f255, %f265, %f346;
	fma.rn.f32 	%f345, %f256, %f258, %f345;
	fma.rn.f32 	%f344, %f256, %f259, %f344;
	fma.rn.f32 	%f343, %f256, %f260, %f343;
	fma.rn.f32 	%f342, %f256, %f261, %f342;
	fma.rn.f32 	%f341, %f256, %f262, %f341;
	fma.rn.f32 	%f340, %f256, %f263, %f340;
	fma.rn.f32 	%f339, %f256, %f264, %f339;
	fma.rn.f32 	%f338, %f256, %f265, %f338;
	fma.rn.f32 	%f337, %f257, %f258, %f337;
	fma.rn.f32 	%f336, %f257, %f259, %f336;
	fma.rn.f32 	%f335, %f257, %f260, %f335;
	fma.rn.f32 	%f334, %f257, %f261, %f334;
	fma.rn.f32 	%f333, %f257, %f262, %f333;
	fma.rn.f32 	%f332, %f257, %f263, %f332;
	fma.rn.f32 	%f331, %f257, %f264, %f331;
	fma.rn.f32 	%f330, %f257, %f265, %f330;
	add.s32 	%r285, %r285, 1;
	setp.ne.s32 	%p11, %r285, 8;
	@%p11 bra 	$L__BB0_16;
	ld.param.u32 	%r272, [_Z5SgemmILi128ELi8ELi128ELi8ELi8EEvPfS0_S0_iii_param_5];
	add.s32 	%r273, %r273, 8;
	setp.lt.s32 	%p12, %r273, %r272;
	@%p12 bra 	$L__BB0_1;
	ld.param.u32 	%r266, [_Z5SgemmILi128ELi8ELi128ELi8ELi8EEvPfS0_S0_iii_param_4];
	ld.param.u64 	%rd95, [_Z5SgemmILi128ELi8ELi128ELi8ELi8EEvPfS0_S0_iii_param_2];
	mov.u32 	%r251, %ctaid.x;
	shl.b32 	%r252, %r251, 7;
	cvta.to.global.u64 	%rd76, %rd95;
	mov.u32 	%r253, %ctaid.y;
	shl.b32 	%r254, %r253, 7;
	shl.b32 	%r256, %r243, 3;
	add.s32 	%r257, %r254, %r256;
	shl.b32 	%r259, %r248, 3;
	add.s32 	%r260, %r252, %r259;
	mad.lo.s32 	%r261, %r257, %r266, %r260;
	mul.wide.s32 	%rd77, %r261, 4;
	add.s64 	%rd78, %rd76, %rd77;
	st.global.v4.f32 	[%rd78], {%f393, %f392, %f391, %f390};
	st.global.v4.f32 	[%rd78+16], {%f389, %f388, %f387, %f386};
	mul.wide.s32 	%rd79, %r266, 4;
	add.s64 	%rd80, %rd78, %rd79;
	st.global.v4.f32 	[%rd80], {%f385, %f384, %f383, %f382};
	st.global.v4.f32 	[%rd80+16], {%f381, %f380, %f379, %f378};
	add.s64 	%rd81, %rd80, %rd79;
	st.global.v4.f32 	[%rd81], {%f377, %f376, %f375, %f374};
	st.global.v4.f32 	[%rd81+16], {%f373, %f372, %f371, %f370};
	add.s64 	%rd82, %rd81, %rd79;
	st.global.v4.f32 	[%rd82], {%f369, %f368, %f367, %f366};
	st.global.v4.f32 	[%rd82+16], {%f365, %f364, %f363, %f362};
	add.s64 	%rd83, %rd82, %rd79;
	st.global.v4.f32 	[%rd83], {%f361, %f360, %f359, %f358};
	st.global.v4.f32 	[%rd83+16], {%f357, %f356, %f355, %f354};
	add.s64 	%rd84, %rd83, %rd79;
	st.global.v4.f32 	[%rd84], {%f353, %f352, %f351, %f350};
	st.global.v4.f32 	[%rd84+16], {%f349, %f348, %f347, %f346};
	add.s64 	%rd85, %rd84, %rd79;
	st.global.v4.f32 	[%rd85], {%f345, %f344, %f343, %f342};
	st.global.v4.f32 	[%rd85+16], {%f341, %f340, %f339, %f338};
	add.s64 	%rd86, %rd85, %rd79;
	st.global.v4.f32 	[%rd86], {%f337, %f336, %f335, %f334};
	st.global.v4.f32 	[%rd86+16], {%f333, %f332, %f331, %f330};
	ret;

}


// ===== COMPILED SASS (sm_100) =====

	.target	sm_100

	.elftype	@"ET_EXEC"


//--------------------- .note.nv.tkinfo           --------------------------
	.section	.note.nv.tkinfo,"",@"SHT_NOTE"
	.sectionflags	@"SHF_NOTE_NV_TKINFO"
	.tkinfo
        /*0018*/ 	.word	0x00000002
        /*0030*/ 	.string	""
        /*0030*/ 	.string	"ptxas"
        /*0030*/ 	.string	"Cuda compilation tools, release 13.0, V13.0.88"
        /*0030*/ 	.string	"Build cuda_13.0.r13.0/compiler.36424714_0"
        /*0030*/ 	.string	"-arch sm_100 -m 64 "



//--------------------- .note.nv.cuinfo           --------------------------
	.section	.note.nv.cuinfo,"",@"SHT_NOTE"
	.sectionflags	@"SHF_NOTE_NV_CUINFO"
        /*0018*/ 	.short	0x0002
        /*001a*/ 	.short	0x0064
        /*001c*/ 	.short	0x0082
	.zero		2


//--------------------- .nv.info                  --------------------------
	.section	.nv.info,"",@"SHT_CUDA_INFO"
	.align	4


	//----- nvinfo : EIATTR_REGCOUNT
	.align		4
        /*0000*/ 	.byte	0x04, 0x2f
        /*0002*/ 	.short	(.L_1 - .L_0)
	.align		4
.L_0:
        /*0004*/ 	.word	index@(_Z5SgemmILi128ELi8ELi128ELi8ELi8EEvPfS0_S0_iii)
        /*0008*/ 	.word	0x0000005f


	//----- nvinfo : EIATTR_FRAME_SIZE
	.align		4
.L_1:
        /*000c*/ 	.byte	0x04, 0x11
        /*000e*/ 	.short	(.L_3 - .L_2)
	.align		4
.L_2:
        /*0010*/ 	.word	index@($__internal_0_$__cuda_sm20_div_u16)
        /*0014*/ 	.word	0x00000000


	//----- nvinfo : EIATTR_FRAME_SIZE
	.align		4
.L_3:
        /*0018*/ 	.byte	0x04, 0x11
        /*001a*/ 	.short	(.L_5 - .L_4)
	.align		4
.L_4:
        /*001c*/ 	.word	index@(_Z5SgemmILi128ELi8ELi128ELi8ELi8EEvPfS0_S0_iii)
        /*0020*/ 	.word	0x00000000


	//----- nvinfo : EIATTR_MIN_STACK_SIZE
	.align		4
.L_5:
        /*0024*/ 	.byte	0x04, 0x12
        /*0026*/ 	.short	(.L_7 - .L_6)
	.align		4
.L_6:
        /*0028*/ 	.word	index@(_Z5SgemmILi128ELi8ELi128ELi8ELi8EEvPfS0_S0_iii)
        /*002c*/ 	.word	0x00000000
.L_7:


//--------------------- .nv.compat                --------------------------
	.section	.nv.compat,"",@"SHT_CUDA_COMPAT_INFO"
	.align	4
        /*0000*/ 	.byte	0x02, 0x09, 0x00, 0x00, 0x02, 0x02, 0x01, 0x00, 0x02, 0x05, 0x05, 0x00, 0x03, 0x07, 0x01, 0x01
        /*0010*/ 	.byte	0x02, 0x03, 0x00, 0x00, 0x02, 0x06, 0x01, 0x00, 0x04, 0x0b, 0x08, 0x00, 0x01, 0x00, 0x00, 0x00
        /*0020*/ 	.byte	0x00, 0x00, 0x00, 0x00


//--------------------- .nv.info._Z5SgemmILi128ELi8ELi128ELi8ELi8EEvPfS0_S0_iii --------------------------
	.section	.nv.info._Z5SgemmILi128ELi8ELi128ELi8ELi8EEvPfS0_S0_iii,"",@"SHT_CUDA_INFO"
	.sectionflags	@""
	.align	4


	//----- nvinfo : EIATTR_CUDA_API_VERSION
	.align		4
        /*0000*/ 	.byte	0x04, 0x37
        /*0002*/ 	.short	(.L_9 - .L_8)
.L_8:
        /*0004*/ 	.word	0x00000082


	//----- nvinfo : EIATTR_KPARAM_INFO
	.align		4
.L_9:
        /*0008*/ 	.byte	0x04, 0x17
        /*000a*/ 	.short	(.L_11 - .L_10)
.L_10:
        /*000c*/ 	.word	0x00000000
        /*0010*/ 	.short	0x0005
        /*0012*/ 	.short	0x0020
        /*0014*/ 	.byte	0x00, 0xf0, 0x11, 0x00


	//----- nvinfo : EIATTR_KPARAM_INFO
	.align		4
.L_11:
        /*0018*/ 	.byte	0x04, 0x17
        /*001a*/ 	.short	(.L_13 - .L_12)
.L_12:
        /*001c*/ 	.word	0x00000000
        /*0020*/ 	.short	0x0004
        /*0022*/ 	.short	0x001c
        /*0024*/ 	.byte	0x00, 0xf0, 0x11, 0x00


	//----- nvinfo : EIATTR_KPARAM_INFO
	.align		4
.L_13:
        /*0028*/ 	.byte	0x04, 0x17
        /*002a*/ 	.short	(.L_15 - .L_14)
.L_14:
        /*002c*/ 	.word	0x00000000
        /*0030*/ 	.short	0x0003
        /*0032*/ 	.short	0x0018
        /*0034*/ 	.byte	0x00, 0xf0, 0x11, 0x00


	//----- nvinfo : EIATTR_KPARAM_INFO
	.align		4
.L_15:
        /*0038*/ 	.byte	0x04, 0x17
        /*003a*/ 	.short	(.L_17 - .L_16)
.L_16:
        /*003c*/ 	.word	0x00000000
        /*0040*/ 	.short	0x0002
        /*0042*/ 	.short	0x0010
        /*0044*/ 	.byte	0x00, 0xf5, 0x21, 0x00


	//----- nvinfo : EIATTR_KPARAM_INFO
	.align		4
.L_17:
        /*0048*/ 	.byte	0x04, 0x17
        /*004a*/ 	.short	(.L_19 - .L_18)
.L_18:
        /*004c*/ 	.word	0x00000000
        /*0050*/ 	.short	0x0001
        /*0052*/ 	.short	0x0008
        /*0054*/ 	.byte	0x00, 0xf5, 0x21, 0x00


	//----- nvinfo : EIATTR_KPARAM_INFO
	.align		4
.L_19:
        /*0058*/ 	.byte	0x04, 0x17
        /*005a*/ 	.short	(.L_21 - .L_20)
.L_20:
        /*005c*/ 	.word	0x00000000
        /*0060*/ 	.short	0x0000
        /*0062*/ 	.short	0x0000
        /*0064*/ 	.byte	0x00, 0xf5, 0x21, 0x00


	//----- nvinfo : EIATTR_SPARSE_MMA_MASK
	.align		4
.L_21:
        /*0068*/ 	.byte	0x03, 0x50
        /*006a*/ 	.short	0x0000


	//----- nvinfo : EIATTR_MAXREG_COUNT
	.align		4
        /*006c*/ 	.byte	0x03, 0x1b
        /*006e*/ 	.short	0x00ff


	//----- nvinfo : EIATTR_NUM_BARRIERS
	.align		4
        /*0070*/ 	.byte	0x02, 0x4c
        /*0072*/ 	.byte	0x01
	.zero		1


	//----- nvinfo : EIATTR_MERCURY_ISA_VERSION
	.align		4
        /*0074*/ 	.byte	0x03, 0x5f
        /*0076*/ 	.short	0x0101


	//----- nvinfo : EIATTR_VRC_CTA_INIT_COUNT
	.align		4
        /*0078*/ 	.byte	0x02, 0x4a
	.zero		1
	.zero		1


	//----- nvinfo : EIATTR_EXIT_INSTR_OFFSETS
	.align		4
        /*007c*/ 	.byte	0x04, 0x1c
        /*007e*/ 	.short	(.L_23 - .L_22)


	//   ....[0]....
.L_22:
        /*0080*/ 	.word	0x00001e00


	//----- nvinfo : EIATTR_CRS_STACK_SIZE
	.align		4
.L_23:
        /*0084*/ 	.byte	0x04, 0x1e
        /*0086*/ 	.short	(.L_25 - .L_24)
.L_24:
        /*0088*/ 	.word	0x00000000


	//----- nvinfo : EIATTR_CBANK_PARAM_SIZE
	.align		4
.L_25:
        /*008c*/ 	.byte	0x03, 0x19
        /*008e*/ 	.short	0x0024


	//----- nvinfo : EIATTR_PARAM_CBANK
	.align		4
        /*0090*/ 	.byte	0x04, 0x0a
        /*0092*/ 	.short	(.L_27 - .L_26)
	.align		4
.L_26:
        /*0094*/ 	.word	index@(.nv.constant0._Z5SgemmILi128ELi8ELi128ELi8ELi8EEvPfS0_S0_iii)
        /*0098*/ 	.short	0x0380
        /*009a*/ 	.short	0x0024


	//----- nvinfo : EIATTR_SW_WAR
	.align		4
.L_27:
        /*009c*/ 	.byte	0x04, 0x36
        /*009e*/ 	.short	(.L_29 - .L_28)
.L_28:
        /*00a0*/ 	.word	0x00000008
.L_29:


//--------------------- .nv.callgraph             --------------------------
	.section	.nv.callgraph,"",@"SHT_CUDA_CALLGRAPH"
	.align	4
	.sectionentsize	8
	.align		4
        /*0000*/ 	.word	0x00000000
	.align		4
        /*0004*/ 	.word	0xffffffff
	.align		4
        /*0008*/ 	.word	0x00000000
	.align		4
        /*000c*/ 	.word	0xfffffffe
	.align		4
        /*0010*/ 	.word	0x00000000
	.align		4
        /*0014*/ 	.word	0xfffffffd
	.align		4
        /*0018*/ 	.word	0x00000000
	.align		4
        /*001c*/ 	.word	0xfffffffc


//--------------------- .text._Z5SgemmILi128ELi8ELi128ELi8ELi8EEvPfS0_S0_iii --------------------------
	.section	.text._Z5SgemmILi128ELi8ELi128ELi8ELi8EEvPfS0_S0_iii,"ax",@progbits
	.align	128
        .global         _Z5SgemmILi128ELi8ELi128ELi8ELi8EEvPfS0_S0_iii
        .type           _Z5SgemmILi128ELi8ELi128ELi8ELi8EEvPfS0_S0_iii,@function
        .size           _Z5SgemmILi128ELi8ELi128ELi8ELi8EEvPfS0_S0_iii,(.L_x_9 - _Z5SgemmILi128ELi8ELi128ELi8ELi8EEvPfS0_S0_iii)
        .other          _Z5SgemmILi128ELi8ELi128ELi8ELi8EEvPfS0_S0_iii,@"STO_CUDA_ENTRY STV_DEFAULT"
_Z5SgemmILi128ELi8ELi128ELi8ELi8EEvPfS0_S0_iii:
.text._Z5SgemmILi128ELi8ELi128ELi8ELi8EEvPfS0_S0_iii:
[----:B------:R-:W-:Y:S01]  /*0000*/  LDC R1, c[0x0][0x37c] ;  /* 0x0000df00ff017b82 */ /* 0x000fe20000000800 */
[----:B------:R-:W0:Y:S07]  /*0010*/  LDCU UR4, c[0x0][0x360] ;  /* 0x00006c00ff0477ac */ /* 0x000e2e0008000800 */
[----:B------:R-:W0:Y:S01]  /*0020*/  LDC R4, c[0x0][0x364] ;  /* 0x0000d900ff047b82 */ /* 0x000e220000000800 */
[----:B------:R-:W-:Y:S01]  /*0030*/  IMAD.MOV.U32 R2, RZ, RZ, RZ ;  /* 0x000000ffff027224 */ /* 0x000fe200078e00ff */
[----:B------:R-:W1:Y:S01]  /*0040*/  LDCU.64 UR10, c[0x0][0x358] ;  /* 0x00006b00ff0a77ac */ /* 0x000e620008000a00 */
[----:B0-----:R-:W-:-:S05]  /*0050*/  IMAD R4, R4, UR4, RZ ;  /* 0x0000000404047c24 */ /* 0x001fca000f8e02ff */
[--C-:B------:R-:W-:Y:S02]  /*0060*/  SHF.R.U32.HI R5, RZ, 0x1, R4.reuse ;  /* 0x00000001ff057819 */ /* 0x100fe40000011604 */
[----:B------:R-:W-:Y:S02]  /*0070*/  SHF.R.U32.HI R4, RZ, 0x5, R4 ;  /* 0x00000005ff047819 */ /* 0x000fe40000011604 */
[----:B------:R-:W0:Y:S01]  /*0080*/  I2F.U32.RP R6, R5 ;  /* 0x0000000500067306 */ /* 0x000e220000209000 */
[----:B------:R-:W-:Y:S01]  /*0090*/  IMAD.MOV R7, RZ, RZ, -R5 ;  /* 0x000000ffff077224 */ /* 0x000fe200078e0a05 */
[C---:B------:R-:W-:Y:S02]  /*00a0*/  VIMNMX.U32 R0, PT, PT, R5.reuse, 0x80, !PT ;  /* 0x0000008005007848 */ /* 0x040fe40007fe0000 */
[----:B------:R-:W-:-:S04]  /*00b0*/  ISETP.NE.U32.AND P2, PT, R5, RZ, PT ;  /* 0x000000ff0500720c */ /* 0x000fc80003f45070 */
[----:B0-----:R-:W0:Y:S02]  /*00c0*/  MUFU.RCP R6, R6 ;  /* 0x0000000600067308 */ /* 0x001e240000001000 */
[----:B0-----:R-:W-:-:S06]  /*00d0*/  VIADD R3, R6, 0xffffffe ;  /* 0x0ffffffe06037836 */ /* 0x001fcc0000000000 */
[----:B------:R-:W0:Y:S02]  /*00e0*/  F2I.FTZ.U32.TRUNC.NTZ R3, R3 ;  /* 0x0000000300037305 */ /* 0x000e24000021f000 */
[----:B0-----:R-:W-:-:S04]  /*00f0*/  IMAD R7, R7, R3, RZ ;  /* 0x0000000307077224 */ /* 0x001fc800078e02ff */
[----:B------:R-:W-:Y:S01]  /*0100*/  IMAD.HI.U32 R7, R3, R7, R2 ;  /* 0x0000000703077227 */ /* 0x000fe200078e0002 */
[----:B------:R-:W-:-:S05]  /*0110*/  IADD3 R2, PT, PT, R0, -0x1, RZ ;  /* 0xffffffff00027810 */ /* 0x000fca0007ffe0ff */
[----:B------:R-:W-:-:S04]  /*0120*/  IMAD.HI.U32 R0, R7, R2, RZ ;  /* 0x0000000207007227 */ /* 0x000fc800078e00ff */
[----:B------:R-:W-:-:S04]  /*0130*/  IMAD.MOV R6, RZ, RZ, -R0 ;  /* 0x000000ffff067224 */ /* 0x000fc800078e0a00 */
[----:B------:R-:W-:-:S05]  /*0140*/  IMAD R2, R5, R6, R2 ;  /* 0x0000000605027224 */ /* 0x000fca00078e0202 */
[----:B------:R-:W-:-:S13]  /*0150*/  ISETP.GE.U32.AND P0, PT, R2, R5, PT ;  /* 0x000000050200720c */ /* 0x000fda0003f06070 */
[----:B------:R-:W-:Y:S02]  /*0160*/  @P0 IMAD.IADD R2, R2, 0x1, -R5 ;  /* 0x0000000102020824 */ /* 0x000fe400078e0a05 */
[----:B------:R-:W-:-:S03]  /*0170*/  @P0 VIADD R0, R0, 0x1 ;  /* 0x0000000100000836 */ /* 0x000fc60000000000 */
[----:B------:R-:W-:Y:S02]  /*0180*/  ISETP.GE.U32.AND P1, PT, R2, R5, PT ;  /* 0x000000050200720c */ /* 0x000fe40003f26070 */
[C---:B------:R-:W-:Y:S02]  /*0190*/  VIMNMX.U32 R2, PT, PT, R4.reuse, 0x8, !PT ;  /* 0x0000000804027848 */ /* 0x040fe40007fe0000 */
[----:B------:R-:W-:-:S03]  /*01a0*/  LOP3.LUT R4, R4, 0xffff, RZ, 0xc0, !PT ;  /* 0x0000ffff04047812 */ /* 0x000fc600078ec0ff */
[----:B------:R-:W-:-:S05]  /*01b0*/  VIADD R2, R2, 0xffffffff ;  /* 0xffffffff02027836 */ /* 0x000fca0000000000 */
[----:B------:R-:W-:Y:S02]  /*01c0*/  LOP3.LUT R2, R2, 0xffff, RZ, 0xc0, !PT ;  /* 0x0000ffff02027812 */ /* 0x000fe400078ec0ff */
[----:B------:R-:W-:Y:S02]  /*01d0*/  @P1 IADD3 R0, PT, PT, R0, 0x1, RZ ;  /* 0x0000000100001810 */ /* 0x000fe40007ffe0ff */
[----:B------:R-:W-:Y:S02]  /*01e0*/  @!P2 LOP3.LUT R0, RZ, R5, RZ, 0x33, !PT ;  /* 0x00000005ff00a212 */ /* 0x000fe400078e33ff */
[----:B-1----:R-:W-:-:S07]  /*01f0*/  MOV R7, 0x210 ;  /* 0x0000021000077802 */ /* 0x002fce0000000f00 */
[----:B------:R-:W-:Y:S05]  /*0200*/  CALL.REL.NOINC `($__internal_0_$__cuda_sm20_div_u16) ;  /* 0x0000001c00007944 */ /* 0x000fea0003c00000 */
[----:B------:R-:W-:Y:S02]  /*0210*/  CS2R R66, SRZ ;  /* 0x0000000000427805 */ /* 0x000fe4000001ff00 */
[----:B------:R-:W-:Y:S02]  /*0220*/  CS2R R64, SRZ ;  /* 0x0000000000407805 */ /* 0x000fe4000001ff00 */
[----:B------:R-:W-:Y:S02]  /*0230*/  CS2R R62, SRZ ;  /* 0x00000000003e7805 */ /* 0x000fe4000001ff00 */
[----:B------:R-:W-:Y:S02]  /*0240*/  CS2R R60, SRZ ;  /* 0x00000000003c7805 */ /* 0x000fe4000001ff00 */
[----:B------:R-:W-:Y:S02]  /*0250*/  CS2R R58, SRZ ;  /* 0x00000000003a7805 */ /* 0x000fe4000001ff00 */
[----:B------:R-:W-:-:S02]  /*0260*/  CS2R R56, SRZ ;  /* 0x0000000000387805 */ /* 0x000fc4000001ff00 */
        /* <DEDUP_REMOVED lines=25> */
[----:B------:R-:W-:Y:S01]  /*0400*/  CS2R R4, SRZ ;  /* 0x0000000000047805 */ /* 0x000fe2000001ff00 */
[----:B------:R-:W-:-:S06]  /*0410*/  UMOV UR4, URZ ;  /* 0x000000ff00047c82 */ /* 0x000fcc0008000000 */
.L_x_7:
[----:B------:R-:W-:Y:S01]  /*0420*/  ISETP.GE.U32.AND P0, PT, R0, 0x3, PT ;  /* 0x000000030000780c */ /* 0x000fe20003f06070 */
[----:B------:R-:W-:-:S12]  /*0430*/  IMAD.MOV.U32 R85, RZ, RZ, RZ ;  /* 0x000000ffff557224 */ /* 0x000fd800078e00ff */
[----:B------:R-:W-:Y:S05]  /*0440*/  @!P0 BRA `(.L_x_0) ;  /* 0x0000000400708947 */ /* 0x000fea0003800000 */
[----:B------:R-:W0:Y:S01]  /*0450*/  S2R R2, SR_TID.Y ;  /* 0x0000000000027919 */ /* 0x000e220000002200 */
[----:B------:R-:W1:Y:S01]  /*0460*/  LDCU UR8, c[0x0][0x360] ;  /* 0x00006c00ff0877ac */ /* 0x000e620008000800 */
[----:B------:R-:W1:Y:S01]  /*0470*/  LDC R69, c[0x0][0x364] ;  /* 0x0000d900ff457b82 */ /* 0x000e620000000800 */
[----:B------:R-:W-:Y:S01]  /*0480*/  VIADD R68, R0, 0x1 ;  /* 0x0000000100447836 */ /* 0x000fe20000000000 */
[----:B------:R-:W0:Y:S01]  /*0490*/  S2R R3, SR_TID.X ;  /* 0x0000000000037919 */ /* 0x000e220000002100 */
[----:B------:R-:W2:Y:S01]  /*04a0*/  LDCU UR9, c[0x0][0x3a0] ;  /* 0x00007400ff0977ac */ /* 0x000ea20008000800 */
[----:B------:R-:W-:Y:S02]  /*04b0*/  HFMA2 R85, -RZ, RZ, 0, 0 ;  /* 0x00000000ff557431 */ /* 0x000fe400000001ff */
[----:B------:R-:W-:Y:S01]  /*04c0*/  LOP3.LUT R68, R68, 0xfffffffc, RZ, 0xc0, !PT ;  /* 0xfffffffc44447812 */ /* 0x000fe200078ec0ff */
[----:B------:R-:W-:Y:S01]  /*04d0*/  UMOV UR5, 0x400 ;  /* 0x0000040000057882 */ /* 0x000fe20000000000 */
[----:B------:R-:W3:Y:S01]  /*04e0*/  S2UR UR6, SR_CgaCtaId ;  /* 0x00000000000679c3 */ /* 0x000ee20000008800 */
[----:B------:R-:W4:Y:S02]  /*04f0*/  LDCU.64 UR12, c[0x0][0x380] ;  /* 0x00007000ff0c77ac */ /* 0x000f240008000a00 */
[----:B------:R-:W-:-:S05]  /*0500*/  IMAD.MOV R89, RZ, RZ, -R68 ;  /* 0x000000ffff597224 */ /* 0x000fca00078e0a44 */
[----:B------:R-:W2:Y:S01]  /*0510*/  S2UR UR7, SR_CTAID.Y ;  /* 0x00000000000779c3 */ /* 0x000ea20000002600 */
[----:B-1----:R-:W-:-:S05]  /*0520*/  IMAD R69, R69, UR8, RZ ;  /* 0x0000000845457c24 */ /* 0x002fca000f8e02ff */
[----:B------:R-:W-:Y:S02]  /*0530*/  LOP3.LUT R74, R69, 0xfffffffe, RZ, 0xc0, !PT ;  /* 0xfffffffe454a7812 */ /* 0x000fe400078ec0ff */
[----:B------:R-:W-:Y:S01]  /*0540*/  SHF.R.U32.HI R70, RZ, 0x1, R69 ;  /* 0x00000001ff467819 */ /* 0x000fe20000011645 */
[----:B---3--:R-:W-:Y:S01]  /*0550*/  ULEA UR5, UR6, UR5, 0x18 ;  /* 0x0000000506057291 */ /* 0x008fe2000f8ec0ff */
[----:B0-----:R-:W-:-:S05]  /*0560*/  IMAD R2, R2, UR8, R3 ;  /* 0x0000000802027c24 */ /* 0x001fca000f8e0203 */
[----:B------:R-:W-:Y:S01]  /*0570*/  SHF.R.U32.HI R3, RZ, 0x1, R2 ;  /* 0x00000001ff037819 */ /* 0x000fe20000011602 */
[----:B--2---:R-:W-:Y:S01]  /*0580*/  UIMAD UR6, UR7, UR9, URZ ;  /* 0x00000009070672a4 */ /* 0x004fe2000f8e02ff */
[C---:B------:R-:W-:Y:S02]  /*0590*/  SHF.L.U32 R71, R2.reuse, 0x2, RZ ;  /* 0x0000000202477819 */ /* 0x040fe400000006ff */
[----:B------:R-:W-:Y:S01]  /*05a0*/  LOP3.LUT R2, R2, 0x1, RZ, 0xc0, !PT ;  /* 0x0000000102027812 */ /* 0x000fe200078ec0ff */
[----:B------:R-:W-:Y:S01]  /*05b0*/  IMAD.IADD R69, R3, 0x1, R70 ;  /* 0x0000000103457824 */ /* 0x000fe200078e0246 */
[----:B------:R-:W-:Y:S01]  /*05c0*/  LOP3.LUT R72, R71, 0x4, RZ, 0xc0, !PT ;  /* 0x0000000447487812 */ /* 0x000fe200078ec0ff */
[----:B------:R-:W-:Y:S01]  /*05d0*/  IMAD.IADD R71, R3, 0x1, R74 ;  /* 0x0000000103477824 */ /* 0x000fe200078e024a */
[----:B------:R-:W-:Y:S01]  /*05e0*/  USHF.L.U32 UR6, UR6, 0x7, URZ ;  /* 0x0000000706067899 */ /* 0x000fe200080006ff */
[--C-:B------:R-:W-:Y:S02]  /*05f0*/  IMAD R2, R2, 0x200, R3.reuse ;  /* 0x0000020002027824 */ /* 0x100fe400078e0203 */
[----:B------:R-:W-:-:S02]  /*0600*/  IMAD R73, R70, 0x3, R3 ;  /* 0x0000000346497824 */ /* 0x000fc400078e0203 */
[--C-:B------:R-:W-:Y:S01]  /*0610*/  IMAD R3, R3, UR9, R72.reuse ;  /* 0x0000000903037c24 */ /* 0x100fe2000f8e0248 */
[----:B------:R-:W-:Y:S01]  /*0620*/  LEA R2, R2, UR5, 0x2 ;  /* 0x0000000502027c11 */ /* 0x000fe2000f8e10ff */
[--C-:B------:R-:W-:Y:S01]  /*0630*/  IMAD R71, R71, UR9, R72.reuse ;  /* 0x0000000947477c24 */ /* 0x100fe2000f8e0248 */
[----:B------:R-:W-:Y:S01]  /*0640*/  USHF.R.S32.HI UR5, URZ, 0x1f, UR6 ;  /* 0x0000001fff057899 */ /* 0x000fe20008011406 */
[--C-:B------:R-:W-:Y:S02]  /*0650*/  IMAD R69, R69, UR9, R72.reuse ;  /* 0x0000000945457c24 */ /* 0x100fe4000f8e0248 */
[----:B------:R-:W-:Y:S01]  /*0660*/  IMAD R73, R73, UR9, R72 ;  /* 0x0000000949497c24 */ /* 0x000fe2000f8e0248 */
[----:B------:R-:W-:Y:S01]  /*0670*/  IADD3 R87, PT, PT, R71, UR4, RZ ;  /* 0x0000000447577c10 */ /* 0x000fe2000fffe0ff */
[----:B------:R-:W-:Y:S02]  /*0680*/  VIADD R88, R3, UR4 ;  /* 0x0000000403587c36 */ /* 0x000fe40008000000 */
[----:B------:R-:W-:-:S02]  /*0690*/  VIADD R2, R2, 0x400 ;  /* 0x0000040002027836 */ /* 0x000fc40000000000 */
[----:B------:R-:W-:Y:S02]  /*06a0*/  VIADD R3, R69, UR4 ;  /* 0x0000000445037c36 */ /* 0x000fe40008000000 */
[----:B----4-:R-:W-:-:S07]  /*06b0*/  VIADD R86, R73, UR4 ;  /* 0x0000000449567c36 */ /* 0x010fce0008000000 */
.L_x_1:
[C---:B------:R-:W-:Y:S01]  /*06c0*/  IADD3 R69, P0, PT, R88.reuse, UR6, RZ ;  /* 0x0000000658457c10 */ /* 0x040fe2000ff1e0ff */
[----:B------:R-:W0:Y:S01]  /*06d0*/  LDC R90, c[0x0][0x360] ;  /* 0x0000d800ff5a7b82 */ /* 0x000e220000000800 */
[----:B------:R-:W-:Y:S02]  /*06e0*/  IADD3 R70, P1, PT, R3, UR6, RZ ;  /* 0x0000000603467c10 */ /* 0x000fe4000ff3e0ff */
[----:B------:R-:W-:Y:S02]  /*06f0*/  LEA.HI.X.SX32 R72, R88, UR5, 0x1, P0 ;  /* 0x0000000558487c11 */ /* 0x000fe400080f0eff */
[----:B------:R-:W-:Y:S02]  /*0700*/  LEA R68, P0, R69, UR12, 0x2 ;  /* 0x0000000c45447c11 */ /* 0x000fe4000f8010ff */
[----:B------:R-:W-:Y:S01]  /*0710*/  LEA.HI.X.SX32 R71, R3, UR5, 0x1, P1 ;  /* 0x0000000503477c11 */ /* 0x000fe200088f0eff */
[----:B------:R-:W0:Y:S01]  /*0720*/  LDC R79, c[0x0][0x364] ;  /* 0x0000d900ff4f7b82 */ /* 0x000e220000000800 */
[----:B------:R-:W-:-:S02]  /*0730*/  LEA.HI.X R69, R69, UR13, R72, 0x2, P0 ;  /* 0x0000000d45457c11 */ /* 0x000fc400080f1448 */
[C---:B------:R-:W-:Y:S02]  /*0740*/  LEA R72, P0, R70.reuse, UR12, 0x2 ;  /* 0x0000000c46487c11 */ /* 0x040fe4000f8010ff */
[C---:B------:R-:W-:Y:S02]  /*0750*/  IADD3 R75, P1, PT, R87.reuse, UR6, RZ ;  /* 0x00000006574b7c10 */ /* 0x040fe4000ff3e0ff */
[----:B------:R-:W-:Y:S02]  /*0760*/  LEA.HI.X R73, R70, UR13, R71, 0x2, P0 ;  /* 0x0000000d46497c11 */ /* 0x000fe400080f1447 */
[----:B------:R-:W-:Y:S01]  /*0770*/  LEA.HI.X.SX32 R78, R87, UR5, 0x1, P1 ;  /* 0x00000005574e7c11 */ /* 0x000fe200088f0eff */
[----:B------:R-:W2:Y:S01]  /*0780*/  LDG.E.128.CONSTANT R68, desc[UR10][R68.64] ;  /* 0x0000000a44447981 */ /* 0x000ea2000c1e9d00 */
[----:B------:R-:W-:Y:S02]  /*0790*/  LEA R76, P0, R75, UR12, 0x2 ;  /* 0x0000000c4b4c7c11 */ /* 0x000fe4000f8010ff */
[----:B------:R-:W-:-:S02]  /*07a0*/  IADD3 R74, P1, PT, R86, UR6, RZ ;  /* 0x00000006564a7c10 */ /* 0x000fc4000ff3e0ff */
[----:B------:R-:W-:Y:S02]  /*07b0*/  LEA.HI.X R77, R75, UR13, R78, 0x2, P0 ;  /* 0x0000000d4b4d7c11 */ /* 0x000fe400080f144e */
[----:B------:R-:W-:Y:S02]  /*07c0*/  LEA.HI.X.SX32 R75, R86, UR5, 0x1, P1 ;  /* 0x00000005564b7c11 */ /* 0x000fe400088f0eff */
[----:B------:R-:W-:-:S04]  /*07d0*/  LEA R80, P0, R74, UR12, 0x2 ;  /* 0x0000000c4a507c11 */ /* 0x000fc8000f8010ff */
[----:B------:R-:W-:Y:S01]  /*07e0*/  LEA.HI.X R81, R74, UR13, R75, 0x2, P0 ;  /* 0x0000000d4a517c11 */ /* 0x000fe200080f144b */
[----:B0-----:R-:W-:Y:S01]  /*07f0*/  IMAD R90, R90, R79, RZ ;  /* 0x0000004f5a5a7224 */ /* 0x001fe200078e02ff */
[----:B------:R-:W3:Y:S04]  /*0800*/  LDG.E.128.CONSTANT R72, desc[UR10][R72.64] ;  /* 0x0000000a48487981 */ /* 0x000ee8000c1e9d00 */
[----:B------:R-:W4:Y:S04]  /*0810*/  LDG.E.128.CONSTANT R76, desc[UR10][R76.64] ;  /* 0x0000000a4c4c7981 */ /* 0x000f28000c1e9d00 */
[----:B------:R-:W5:Y:S01]  /*0820*/  LDG.E.128.CONSTANT R80, desc[UR10][R80.64] ;  /* 0x0000000a50507981 */ /* 0x000f62000c1e9d00 */
[----:B------:R-:W-:-:S04]  /*0830*/  SHF.R.U32.HI R91, RZ, 0x1, R90 ;  /* 0x00000001ff5b7819 */ /* 0x000fc8000001165a */
[C---:B------:R-:W-:Y:S01]  /*0840*/  LEA R92, R91.reuse, R2, 0x3 ;  /* 0x000000025b5c7211 */ /* 0x040fe200078e18ff */
[----:B------:R-:W-:Y:S02]  /*0850*/  IMAD R90, R91, 0x4, R2 ;  /* 0x000000045b5a7824 */ /* 0x000fe400078e0202 */
[----:B------:R-:W-:-:S05]  /*0860*/  VIADD R89, R89, 0x4 ;  /* 0x0000000459597836 */ /* 0x000fca0000000000 */
[----:B------:R-:W-:Y:S01]  /*0870*/  ISETP.NE.AND P0, PT, R89, RZ, PT ;  /* 0x000000ff5900720c */ /* 0x000fe20003f05270 */
[C---:B------:R-:W-:Y:S01]  /*0880*/  IMAD R85, R91.reuse, 0x4, R85 ;  /* 0x000000045b557824 */ /* 0x040fe200078e0255 */
[----:B--2---:R0:W-:Y:S04]  /*0890*/  STS [R2+-0x400], R68 ;  /* 0xfffc004402007388 */ /* 0x0041e80000000800 */
[----:B------:R1:W-:Y:S04]  /*08a0*/  STS [R2+-0x200], R69 ;  /* 0xfffe004502007388 */ /* 0x0003e80000000800 */
[----:B------:R-:W-:Y:S01]  /*08b0*/  STS [R2], R70 ;  /* 0x0000004602007388 */ /* 0x000fe20000000800 */
[----:B0-----:R-:W-:-:S03]  /*08c0*/  IMAD R68, R91, 0xc, R2 ;  /* 0x0000000c5b447824 */ /* 0x001fc600078e0202 */
[----:B------:R0:W-:Y:S04]  /*08d0*/  STS [R2+0x200], R71 ;  /* 0x0002004702007388 */ /* 0x0001e80000000800 */
[----:B---3--:R2:W-:Y:S04]  /*08e0*/  STS [R90+-0x400], R72 ;  /* 0xfffc00485a007388 */ /* 0x0085e80000000800 */
[----:B------:R2:W-:Y:S04]  /*08f0*/  STS [R90+-0x200], R73 ;  /* 0xfffe00495a007388 */ /* 0x0005e80000000800 */
[----:B------:R2:W-:Y:S04]  /*0900*/  STS [R90], R74 ;  /* 0x0000004a5a007388 */ /* 0x0005e80000000800 */
[----:B------:R2:W-:Y:S04]  /*0910*/  STS [R90+0x200], R75 ;  /* 0x0002004b5a007388 */ /* 0x0005e80000000800 */
[----:B----4-:R2:W-:Y:S04]  /*0920*/  STS [R92+-0x400], R76 ;  /* 0xfffc004c5c007388 */ /* 0x0105e80000000800 */
[----:B------:R2:W-:Y:S04]  /*0930*/  STS [R92+-0x200], R77 ;  /* 0xfffe004d5c007388 */ /* 0x0005e80000000800 */
[----:B------:R2:W-:Y:S04]  /*0940*/  STS [R92], R78 ;  /* 0x0000004e5c007388 */ /* 0x0005e80000000800 */
[----:B------:R2:W-:Y:S04]  /*0950*/  STS [R92+0x200], R79 ;  /* 0x0002004f5c007388 */ /* 0x0005e80000000800 */
[----:B-----5:R2:W-:Y:S04]  /*0960*/  STS [R68+-0x400], R80 ;  /* 0xfffc005044007388 */ /* 0x0205e80000000800 */
[----:B------:R2:W-:Y:S04]  /*0970*/  STS [R68+-0x200], R81 ;  /* 0xfffe005144007388 */ /* 0x0005e80000000800 */
[----:B------:R2:W-:Y:S04]  /*0980*/  STS [R68], R82 ;  /* 0x0000005244007388 */ /* 0x0005e80000000800 */
[----:B------:R2:W-:Y:S01]  /*0990*/  STS [R68+0x200], R83 ;  /* 0x0002005344007388 */ /* 0x0005e20000000800 */
[C---:B-1----:R-:W-:Y:S01]  /*09a0*/  IMAD R69, R91.reuse, UR9, RZ ;  /* 0x000000095b457c24 */ /* 0x042fe2000f8e02ff */
[----:B0-----:R-:W-:-:S03]  /*09b0*/  LEA R2, R91, R2, 0x4 ;  /* 0x000000025b027211 */ /* 0x001fc600078e20ff */
[C---:B------:R-:W-:Y:S01]  /*09c0*/  IMAD R3, R69.reuse, 0x4, R3 ;  /* 0x0000000445037824 */ /* 0x040fe200078e0203 */
[C---:B------:R-:W-:Y:S01]  /*09d0*/  LEA R86, R69.reuse, R86, 0x2 ;  /* 0x0000005645567211 */ /* 0x040fe200078e10ff */
[C---:B------:R-:W-:Y:S02]  /*09e0*/  IMAD R87, R69.reuse, 0x4, R87 ;  /* 0x0000000445577824 */ /* 0x040fe400078e0257 */
[----:B------:R-:W-:Y:S01]  /*09f0*/  IMAD R88, R69, 0x4, R88 ;  /* 0x0000000445587824 */ /* 0x000fe200078e0258 */
[----:B--2---:R-:W-:Y:S06]  /*0a00*/  @P0 BRA `(.L_x_1) ;  /* 0xfffffffc002c0947 */ /* 0x004fec000383ffff */
.L_x_0:
[----:B------:R-:W-:-:S05]  /*0a10*/  VIADD R2, R0, 0x1 ;  /* 0x0000000100027836 */ /* 0x000fca0000000000 */
[----:B------:R-:W-:-:S13]  /*0a20*/  LOP3.LUT P0, R2, R2, 0x3, RZ, 0xc0, !PT ;  /* 0x0000000302027812 */ /* 0x000fda000780c0ff */
[----:B------:R-:W-:Y:S05]  /*0a30*/  @!P0 BRA `(.L_x_2) ;  /* 0x00000004001c8947 */ /* 0x000fea0003800000 */
[----:B------:R-:W0:Y:S01]  /*0a40*/  S2R R73, SR_TID.Y ;  /* 0x0000000000497919 */ /* 0x000e220000002200 */
[----:B------:R-:W0:Y:S01]  /*0a50*/  LDCU UR6, c[0x0][0x360] ;  /* 0x00006c00ff0677ac */ /* 0x000e220008000800 */
[----:B------:R-:W1:Y:S01]  /*0a60*/  S2UR UR5, SR_CTAID.Y ;  /* 0x00000000000579c3 */ /* 0x000e620000002600 */
[----:B------:R-:W0:Y:S01]  /*0a70*/  S2R R74, SR_TID.X ;  /* 0x00000000004a7919 */ /* 0x000e220000002100 */
[----:B------:R-:W1:Y:S01]  /*0a80*/  LDCU UR8, c[0x0][0x3a0] ;  /* 0x00007400ff0877ac */ /* 0x000e620008000800 */
[----:B------:R-:W2:Y:S01]  /*0a90*/  LDCU.64 UR12, c[0x0][0x380] ;  /* 0x00007000ff0c77ac */ /* 0x000ea20008000a00 */
[----:B-1----:R-:W-:-:S04]  /*0aa0*/  UIMAD UR5, UR5, UR8, URZ ;  /* 0x00000008050572a4 */ /* 0x002fc8000f8e02ff */
[----:B------:R-:W-:-:S04]  /*0ab0*/  USHF.L.U32 UR5, UR5, 0x7, URZ ;  /* 0x0000000705057899 */ /* 0x000fc800080006ff */
[----:B------:R-:W-:Y:S01]  /*0ac0*/  USHF.R.S32.HI UR9, URZ, 0x1f, UR5 ;  /* 0x0000001fff097899 */ /* 0x000fe20008011405 */
[----:B0-----:R-:W-:-:S04]  /*0ad0*/  IMAD R72, R73, UR6, R74 ;  /* 0x0000000649487c24 */ /* 0x001fc8000f8e024a */
[C---:B------:R-:W-:Y:S01]  /*0ae0*/  IMAD.SHL.U32 R3, R72.reuse, 0x4, RZ ;  /* 0x0000000448037824 */ /* 0x040fe200078e00ff */
[----:B------:R-:W-:-:S04]  /*0af0*/  LEA.HI R85, R72, R85, RZ, 0x1f ;  /* 0x0000005548557211 */ /* 0x000fc800078ff8ff */
[----:B------:R-:W-:-:S04]  /*0b00*/  LOP3.LUT R3, R3, 0x4, RZ, 0xc0, !PT ;  /* 0x0000000403037812 */ /* 0x000fc800078ec0ff */
[----:B------:R-:W-:-:S05]  /*0b10*/  IADD3 R68, PT, PT, R3, UR4, RZ ;  /* 0x0000000403447c10 */ /* 0x000fca000fffe0ff */
[----:B------:R-:W-:-:S05]  /*0b20*/  IMAD R68, R85, UR8, R68 ;  /* 0x0000000855447c24 */ /* 0x000fca000f8e0244 */
[----:B------:R-:W-:-:S04]  /*0b30*/  IADD3 R3, P0, PT, R68, UR5, RZ ;  /* 0x0000000544037c10 */ /* 0x000fc8000ff1e0ff */
[----:B------:R-:W-:Y:S02]  /*0b40*/  LEA.HI.X.SX32 R70, R68, UR9, 0x1, P0 ;  /* 0x0000000944467c11 */ /* 0x000fe400080f0eff */
[----:B--2---:R-:W-:-:S04]  /*0b50*/  LEA R68, P0, R3, UR12, 0x2 ;  /* 0x0000000c03447c11 */ /* 0x004fc8000f8010ff */
[----:B------:R-:W-:-:S06]  /*0b60*/  LEA.HI.X R69, R3, UR13, R70, 0x2, P0 ;  /* 0x0000000d03457c11 */ /* 0x000fcc00080f1446 */
[----:B------:R-:W2:Y:S01]  /*0b70*/  LDG.E.128.CONSTANT R68, desc[UR10][R68.64] ;  /* 0x0000000a44447981 */ /* 0x000ea2000c1e9d00 */
[----:B------:R-:W0:Y:S01]  /*0b80*/  S2UR UR7, SR_CgaCtaId ;  /* 0x00000000000779c3 */ /* 0x000e220000008800 */
[----:B------:R-:W-:Y:S01]  /*0b90*/  IMAD.SHL.U32 R72, R72, 0x800, RZ ;  /* 0x0000080048487824 */ /* 0x000fe200078e00ff */
[----:B------:R-:W-:Y:S01]  /*0ba0*/  UMOV UR6, 0x400 ;  /* 0x0000040000067882 */ /* 0x000fe20000000000 */
[----:B------:R-:W-:-:S03]  /*0bb0*/  ISETP.NE.AND P0, PT, R2, 0x1, PT ;  /* 0x000000010200780c */ /* 0x000fc60003f05270 */
[----:B------:R-:W-:Y:S01]  /*0bc0*/  LOP3.LUT R72, R72, 0x800, RZ, 0xc0, !PT ;  /* 0x0000080048487812 */ /* 0x000fe200078ec0ff */
[----:B0-----:R-:W-:-:S06]  /*0bd0*/  ULEA UR6, UR7, UR6, 0x18 ;  /* 0x0000000607067291 */ /* 0x001fcc000f8ec0ff */
[----:B------:R-:W-:-:S05]  /*0be0*/  VIADD R72, R72, UR6 ;  /* 0x0000000648487c36 */ /* 0x000fca0008000000 */
[----:B------:R-:W-:-:S05]  /*0bf0*/  LEA R72, R85, R72, 0x2 ;  /* 0x0000004855487211 */ /* 0x000fca00078e10ff */
[----:B--2---:R0:W-:Y:S04]  /*0c00*/  STS [R72], R68 ;  /* 0x0000004448007388 */ /* 0x0041e80000000800 */
[----:B------:R0:W-:Y:S04]  /*0c10*/  STS [R72+0x200], R69 ;  /* 0x0002004548007388 */ /* 0x0001e80000000800 */
[----:B------:R0:W-:Y:S04]  /*0c20*/  STS [R72+0x400], R70 ;  /* 0x0004004648007388 */ /* 0x0001e80000000800 */
[----:B------:R0:W-:Y:S01]  /*0c30*/  STS [R72+0x600], R71 ;  /* 0x0006004748007388 */ /* 0x0001e20000000800 */
[----:B------:R-:W-:Y:S05]  /*0c40*/  @!P0 BRA `(.L_x_2) ;  /* 0x0000000000988947 */ /* 0x000fea0003800000 */
[----:B------:R-:W1:Y:S01]  /*0c50*/  LDCU UR7, c[0x0][0x360] ;  /* 0x00006c00ff0777ac */ /* 0x000e620008000800 */
[----:B0-----:R-:W0:Y:S01]  /*0c60*/  LDC R72, c[0x0][0x364] ;  /* 0x0000d900ff487b82 */ /* 0x001e220000000800 */
[----:B-1----:R-:W-:-:S04]  /*0c70*/  IMAD R3, R73, UR7, R74 ;  /* 0x0000000749037c24 */ /* 0x002fc8000f8e024a */
[----:B------:R-:W-:Y:S02]  /*0c80*/  IMAD.SHL.U32 R68, R3, 0x4, RZ ;  /* 0x0000000403447824 */ /* 0x000fe400078e00ff */
[----:B0-----:R-:W-:-:S03]  /*0c90*/  IMAD R72, R72, UR7, RZ ;  /* 0x0000000748487c24 */ /* 0x001fc6000f8e02ff */
[----:B------:R-:W-:Y:S02]  /*0ca0*/  LOP3.LUT R68, R68, 0x4, RZ, 0xc0, !PT ;  /* 0x0000000444447812 */ /* 0x000fe400078ec0ff */
[----:B------:R-:W-:-:S03]  /*0cb0*/  SHF.R.U32.HI R72, RZ, 0x1, R72 ;  /* 0x00000001ff487819 */ /* 0x000fc60000011648 */
[----:B------:R-:W-:Y:S01]  /*0cc0*/  VIADD R73, R68, UR4 ;  /* 0x0000000444497c36 */ /* 0x000fe20008000000 */
[----:B------:R-:W-:-:S05]  /*0cd0*/  IADD3 R75, PT, PT, R85, R72, RZ ;  /* 0x00000048554b7210 */ /* 0x000fca0007ffe0ff */
[----:B------:R-:W-:-:S05]  /*0ce0*/  IMAD R68, R75, UR8, R73 ;  /* 0x000000084b447c24 */ /* 0x000fca000f8e0249 */
[----:B------:R-:W-:-:S04]  /*0cf0*/  IADD3 R69, P0, PT, R68, UR5, RZ ;  /* 0x0000000544457c10 */ /* 0x000fc8000ff1e0ff */
[----:B------:R-:W-:Y:S02]  /*0d00*/  LEA.HI.X.SX32 R70, R68, UR9, 0x1, P0 ;  /* 0x0000000944467c11 */ /* 0x000fe400080f0eff */
[----:B------:R-:W-:-:S04]  /*0d10*/  LEA R68, P0, R69, UR12, 0x2 ;  /* 0x0000000c45447c11 */ /* 0x000fc8000f8010ff */
[----:B------:R-:W-:-:S06]  /*0d20*/  LEA.HI.X R69, R69, UR13, R70, 0x2, P0 ;  /* 0x0000000d45457c11 */ /* 0x000fcc00080f1446 */
[----:B------:R-:W2:Y:S01]  /*0d30*/  LDG.E.128.CONSTANT R68, desc[UR10][R68.64] ;  /* 0x0000000a44447981 */ /* 0x000ea2000c1e9d00 */
[----:B------:R-:W-:Y:S01]  /*0d40*/  IMAD.SHL.U32 R3, R3, 0x800, RZ ;  /* 0x0000080003037824 */ /* 0x000fe200078e00ff */
[----:B------:R-:W-:-:S04]  /*0d50*/  ISETP.NE.AND P0, PT, R2, 0x2, PT ;  /* 0x000000020200780c */ /* 0x000fc80003f05270 */
[----:B------:R-:W-:-:S05]  /*0d60*/  LOP3.LUT R3, R3, 0x800, RZ, 0xc0, !PT ;  /* 0x0000080003037812 */ /* 0x000fca00078ec0ff */
[----:B------:R-:W-:-:S05]  /*0d70*/  VIADD R74, R3, UR6 ;  /* 0x00000006034a7c36 */ /* 0x000fca0008000000 */
[----:B------:R-:W-:-:S05]  /*0d80*/  LEA R85, R85, R74, 0x2 ;  /* 0x0000004a55557211 */ /* 0x000fca00078e10ff */
[----:B------:R-:W-:-:S05]  /*0d90*/  IMAD R85, R72, 0x4, R85 ;  /* 0x0000000448557824 */ /* 0x000fca00078e0255 */
[----:B--2---:R1:W-:Y:S04]  /*0da0*/  STS [R85], R68 ;  /* 0x0000004455007388 */ /* 0x0043e80000000800 */
[----:B------:R1:W-:Y:S04]  /*0db0*/  STS [R85+0x200], R69 ;  /* 0x0002004555007388 */ /* 0x0003e80000000800 */
[----:B------:R1:W-:Y:S04]  /*0dc0*/  STS [R85+0x400], R70 ;  /* 0x0004004655007388 */ /* 0x0003e80000000800 */
[----:B------:R1:W-:Y:S01]  /*0dd0*/  STS [R85+0x600], R71 ;  /* 0x0006004755007388 */ /* 0x0003e20000000800 */
[----:B------:R-:W-:Y:S05]  /*0de0*/  @!P0 BRA `(.L_x_2) ;  /* 0x0000000000308947 */ /* 0x000fea0003800000 */
[----:B------:R-:W-:-:S04]  /*0df0*/  IMAD.IADD R2, R72, 0x1, R75 ;  /* 0x0000000148027824 */ /* 0x000fc800078e024b */
[----:B------:R-:W-:-:S05]  /*0e00*/  IMAD R2, R2, UR8, R73 ;  /* 0x0000000802027c24 */ /* 0x000fca000f8e0249 */
[----:B------:R-:W-:-:S04]  /*0e10*/  IADD3 R3, P0, PT, R2, UR5, RZ ;  /* 0x0000000502037c10 */ /* 0x000fc8000ff1e0ff */
[----:B-1----:R-:W-:Y:S02]  /*0e20*/  LEA.HI.X.SX32 R68, R2, UR9, 0x1, P0 ;  /* 0x0000000902447c11 */ /* 0x002fe400080f0eff */
[----:B------:R-:W-:-:S04]  /*0e30*/  LEA R2, P0, R3, UR12, 0x2 ;  /* 0x0000000c03027c11 */ /* 0x000fc8000f8010ff */
[----:B------:R-:W-:-:S05]  /*0e40*/  LEA.HI.X R3, R3, UR13, R68, 0x2, P0 ;  /* 0x0000000d03037c11 */ /* 0x000fca00080f1444 */
[----:B------:R-:W2:Y:S01]  /*0e50*/  LDG.E.128.CONSTANT R68, desc[UR10][R2.64] ;  /* 0x0000000a02447981 */ /* 0x000ea2000c1e9d00 */
[----:B------:R-:W-:-:S05]  /*0e60*/  LEA R72, R72, R85, 0x2 ;  /* 0x0000005548487211 */ /* 0x000fca00078e10ff */
[----:B--2---:R2:W-:Y:S04]  /*0e70*/  STS [R72], R68 ;  /* 0x0000004448007388 */ /* 0x0045e80000000800 */
[----:B------:R2:W-:Y:S04]  /*0e80*/  STS [R72+0x200], R69 ;  /* 0x0002004548007388 */ /* 0x0005e80000000800 */
[----:B------:R2:W-:Y:S04]  /*0e90*/  STS [R72+0x400], R70 ;  /* 0x0004004648007388 */ /* 0x0005e80000000800 */
[----:B------:R2:W-:Y:S02]  /*0ea0*/  STS [R72+0x600], R71 ;  /* 0x0006004748007388 */ /* 0x0005e40000000800 */
.L_x_2:
[----:B------:R-:W-:Y:S01]  /*0eb0*/  LOP3.LUT R2, R84, 0xffff, RZ, 0xc0, !PT ;  /* 0x0000ffff54027812 */ /* 0x000fe200078ec0ff */
[----:B------:R-:W-:-:S03]  /*0ec0*/  IMAD.MOV.U32 R88, RZ, RZ, RZ ;  /* 0x000000ffff587224 */ /* 0x000fc600078e00ff */
[----:B------:R-:W-:-:S13]  /*0ed0*/  ISETP.GE.U32.AND P0, PT, R2, 0x3, PT ;  /* 0x000000030200780c */ /* 0x000fda0003f06070 */
[----:B------:R-:W-:Y:S05]  /*0ee0*/  @!P0 BRA `(.L_x_3) ;  /* 0x0000000400048947 */ /* 0x000fea0003800000 */
[----:B------:R-:W3:Y:S01]  /*0ef0*/  S2UR UR6, SR_CgaCtaId ;  /* 0x00000000000679c3 */ /* 0x000ee20000008800 */
[----:B------:R-:W4:Y:S01]  /*0f00*/  S2R R3, SR_TID.Y ;  /* 0x0000000000037919 */ /* 0x000f220000002200 */
[----:B------:R-:W-:Y:S01]  /*0f10*/  UMOV UR5, 0x400 ;  /* 0x0000040000057882 */ /* 0x000fe20000000000 */
[----:B------:R-:W-:Y:S01]  /*0f20*/  VIADD R2, R2, 0x1 ;  /* 0x0000000102027836 */ /* 0x000fe20000000000 */
[----:B------:R-:W-:Y:S01]  /*0f30*/  UIADD3 UR5, UPT, UPT, UR5, 0x1000, URZ ;  /* 0x0000100005057890 */ /* 0x000fe2000fffe0ff */
[----:B------:R-:W0:Y:S01]  /*0f40*/  S2R R86, SR_TID.X ;  /* 0x0000000000567919 */ /* 0x000e220000002100 */
[----:B------:R-:W-:Y:S01]  /*0f50*/  MOV R88, RZ ;  /* 0x000000ff00587202 */ /* 0x000fe20000000f00 */
[----:B------:R-:W0:Y:S01]  /*0f60*/  LDCU UR8, c[0x0][0x39c] ;  /* 0x00007380ff0877ac */ /* 0x000e220008000800 */
[----:B------:R-:W5:Y:S01]  /*0f70*/  S2UR UR7, SR_CTAID.X ;  /* 0x00000000000779c3 */ /* 0x000f620000002500 */
[----:B------:R-:W-:Y:S01]  /*0f80*/  LOP3.LUT R2, R2, 0x1fffc, RZ, 0xc0, !PT ;  /* 0x0001fffc02027812 */ /* 0x000fe200078ec0ff */
[----:B------:R-:W0:Y:S01]  /*0f90*/  LDCU.64 UR12, c[0x0][0x388] ;  /* 0x00007100ff0c77ac */ /* 0x000e220008000a00 */
[----:B---3--:R-:W-:-:S03]  /*0fa0*/  ULEA UR6, UR6, UR5, 0x18 ;  /* 0x0000000506067291 */ /* 0x008fc6000f8ec0ff */
[----:B------:R-:W-:Y:S01]  /*0fb0*/  UMOV UR5, URZ ;  /* 0x000000ff00057c82 */ /* 0x000fe20008000000 */
[----:B-----5:R-:W-:-:S12]  /*0fc0*/  USHF.L.U32 UR7, UR7, 0x7, URZ ;  /* 0x0000000707077899 */ /* 0x020fd800080006ff */
.L_x_4:
[----:B-1----:R-:W4:Y:S08]  /*0fd0*/  LDC R85, c[0x0][0x360] ;  /* 0x0000d800ff557b82 */ /* 0x002f300000000800 */
[----:B0-2---:R-:W0:Y:S01]  /*0fe0*/  LDC R68, c[0x0][0x364] ;  /* 0x0000d900ff447b82 */ /* 0x005e220000000800 */
[----:B----4-:R-:W-:-:S05]  /*0ff0*/  IMAD R87, R3, R85, R86 ;  /* 0x0000005503577224 */ /* 0x010fca00078e0256 */
[----:B------:R-:W-:Y:S01]  /*1000*/  LEA.HI R89, R87, R88, RZ, 0x1b ;  /* 0x0000005857597211 */ /* 0x000fe200078fd8ff */
[----:B0-----:R-:W-:Y:S02]  /*1010*/  IMAD R85, R85, R68, RZ ;  /* 0x0000004455557224 */ /* 0x001fe400078e02ff */
[----:B------:R-:W-:Y:S02]  /*1020*/  IMAD.SHL.U32 R68, R87, 0x4, RZ ;  /* 0x0000000457447824 */ /* 0x000fe400078e00ff */
[----:B------:R-:W-:Y:S01]  /*1030*/  VIADD R70, R89, UR4 ;  /* 0x0000000459467c36 */ /* 0x000fe20008000000 */
[----:B------:R-:W-:Y:S02]  /*1040*/  SHF.R.U32.HI R85, RZ, 0x5, R85 ;  /* 0x00000005ff557819 */ /* 0x000fe40000011655 */
[----:B------:R-:W-:Y:S02]  /*1050*/  LOP3.LUT R69, R68, 0x7c, RZ, 0xc0, !PT ;  /* 0x0000007c44457812 */ /* 0x000fe400078ec0ff */
[----:B------:R-:W-:-:S03]  /*1060*/  IADD3 R68, PT, PT, R70, R85, RZ ;  /* 0x0000005546447210 */ /* 0x000fc60007ffe0ff */
[--C-:B------:R-:W-:Y:S02]  /*1070*/  IMAD R70, R70, UR8, R69.reuse ;  /* 0x0000000846467c24 */ /* 0x100fe4000f8e0245 */
[--C-:B------:R-:W-:Y:S02]  /*1080*/  IMAD R71, R68, UR8, R69.reuse ;  /* 0x0000000844477c24 */ /* 0x100fe4000f8e0245 */
[----:B------:R-:W-:Y:S01]  /*1090*/  IMAD.IADD R68, R85, 0x1, R68 ;  /* 0x0000000155447824 */ /* 0x000fe200078e0244 */
[C---:B------:R-:W-:Y:S02]  /*10a0*/  IADD3 R75, P0, PT, R70.reuse, UR7, RZ ;  /* 0x00000007464b7c10 */ /* 0x040fe4000ff1e0ff */
[----:B------:R-:W-:Y:S01]  /*10b0*/  IADD3 R73, P1, PT, R71, UR7, RZ ;  /* 0x0000000747497c10 */ /* 0x000fe2000ff3e0ff */
[----:B------:R-:W-:Y:S01]  /*10c0*/  IMAD.IADD R72, R85, 0x1, R68 ;  /* 0x0000000155487824 */ /* 0x000fe200078e0244 */
[----:B------:R-:W-:Y:S01]  /*10d0*/  LEA.HI.X.SX32 R78, R70, RZ, 0x1, P0 ;  /* 0x000000ff464e7211 */ /* 0x000fe200000f0eff */
[--C-:B------:R-:W-:Y:S01]  /*10e0*/  IMAD R70, R68, UR8, R69.reuse ;  /* 0x0000000844467c24 */ /* 0x100fe2000f8e0245 */
[----:B------:R-:W-:Y:S01]  /*10f0*/  LEA R68, P0, R75, UR12, 0x2 ;  /* 0x0000000c4b447c11 */ /* 0x000fe2000f8010ff */
[----:B------:R-:W-:Y:S01]  /*1100*/  IMAD R74, R72, UR8, R69 ;  /* 0x00000008484a7c24 */ /* 0x000fe2000f8e0245 */
[----:B------:R-:W-:-:S02]  /*1110*/  LEA.HI.X.SX32 R76, R71, RZ, 0x1, P1 ;  /* 0x000000ff474c7211 */ /* 0x000fc400008f0eff */
[----:B------:R-:W-:Y:S02]  /*1120*/  LEA R72, P1, R73, UR12, 0x2 ;  /* 0x0000000c49487c11 */ /* 0x000fe4000f8210ff */
[----:B------:R-:W-:Y:S02]  /*1130*/  LEA.HI.X R69, R75, UR13, R78, 0x2, P0 ;  /* 0x0000000d4b457c11 */ /* 0x000fe400080f144e */
[----:B------:R-:W-:Y:S02]  /*1140*/  IADD3 R77, P0, PT, R70, UR7, RZ ;  /* 0x00000007464d7c10 */ /* 0x000fe4000ff1e0ff */
[----:B------:R-:W-:Y:S02]  /*1150*/  LEA.HI.X R73, R73, UR13, R76, 0x2, P1 ;  /* 0x0000000d49497c11 */ /* 0x000fe400088f144c */
[----:B------:R-:W-:Y:S02]  /*1160*/  IADD3 R75, P1, PT, R74, UR7, RZ ;  /* 0x000000074a4b7c10 */ /* 0x000fe4000ff3e0ff */
[----:B------:R-:W-:-:S02]  /*1170*/  LEA.HI.X.SX32 R78, R70, RZ, 0x1, P0 ;  /* 0x000000ff464e7211 */ /* 0x000fc400000f0eff */
[----:B------:R-:W-:Y:S01]  /*1180*/  LEA R76, P0, R77, UR12, 0x2 ;  /* 0x0000000c4d4c7c11 */ /* 0x000fe2000f8010ff */
[----:B------:R-:W2:Y:S01]  /*1190*/  LDG.E.128.CONSTANT R68, desc[UR10][R68.64] ;  /* 0x0000000a44447981 */ /* 0x000ea2000c1e9d00 */
[----:B------:R-:W-:Y:S02]  /*11a0*/  LEA.HI.X.SX32 R74, R74, RZ, 0x1, P1 ;  /* 0x000000ff4a4a7211 */ /* 0x000fe400008f0eff */
[----:B------:R-:W-:Y:S02]  /*11b0*/  LEA R80, P1, R75, UR12, 0x2 ;  /* 0x0000000c4b507c11 */ /* 0x000fe4000f8210ff */
[----:B------:R-:W-:Y:S02]  /*11c0*/  LEA.HI.X R77, R77, UR13, R78, 0x2, P0 ;  /* 0x0000000d4d4d7c11 */ /* 0x000fe400080f144e */
[----:B------:R-:W-:Y:S02]  /*11d0*/  LEA.HI.X R81, R75, UR13, R74, 0x2, P1 ;  /* 0x0000000d4b517c11 */ /* 0x000fe400088f144a */
[----:B------:R-:W3:Y:S04]  /*11e0*/  LDG.E.128.CONSTANT R72, desc[UR10][R72.64] ;  /* 0x0000000a48487981 */ /* 0x000ee8000c1e9d00 */
[----:B------:R-:W4:Y:S04]  /*11f0*/  LDG.E.128.CONSTANT R76, desc[UR10][R76.64] ;  /* 0x0000000a4c4c7981 */ /* 0x000f28000c1e9d00 */
[----:B------:R-:W5:Y:S01]  /*1200*/  LDG.E.128.CONSTANT R80, desc[UR10][R80.64] ;  /* 0x0000000a50507981 */ /* 0x000f62000c1e9d00 */
[----:B------:R-:W-:-:S04]  /*1210*/  SHF.L.U32 R87, R87, 0x4, RZ ;  /* 0x0000000457577819 */ /* 0x000fc800000006ff */
[----:B------:R-:W-:-:S05]  /*1220*/  LOP3.LUT R87, R87, 0x1f0, RZ, 0xc0, !PT ;  /* 0x000001f057577812 */ /* 0x000fca00078ec0ff */
[----:B------:R-:W-:-:S04]  /*1230*/  VIADD R90, R87, UR6 ;  /* 0x00000006575a7c36 */ /* 0x000fc80008000000 */
[----:B------:R-:W-:-:S05]  /*1240*/  IMAD R90, R89, 0x200, R90 ;  /* 0x00000200595a7824 */ /* 0x000fca00078e025a */
[----:B------:R-:W-:-:S05]  /*1250*/  LEA R92, R85, R90, 0x9 ;  /* 0x0000005a555c7211 */ /* 0x000fca00078e48ff */
[----:B------:R-:W-:-:S04]  /*1260*/  IMAD R87, R85, 0x200, R92 ;  /* 0x0000020055577824 */ /* 0x000fc800078e025c */
[----:B------:R-:W-:Y:S01]  /*1270*/  IMAD R89, R85, 0x200, R87 ;  /* 0x0000020055597824 */ /* 0x000fe200078e0257 */
[----:B------:R-:W-:-:S06]  /*1280*/  UIADD3 UR5, UPT, UPT, UR5, 0x4, URZ ;  /* 0x0000000405057890 */ /* 0x000fcc000fffe0ff */
[----:B------:R-:W-:Y:S02]  /*1290*/  ISETP.NE.AND P0, PT, R2, UR5, PT ;  /* 0x0000000502007c0c */ /* 0x000fe4000bf05270 */
[----:B------:R-:W-:Y:S01]  /*12a0*/  LEA R88, R85, R88, 0x2 ;  /* 0x0000005855587211 */ /* 0x000fe200078e10ff */
[----:B--2---:R0:W-:Y:S04]  /*12b0*/  STS.128 [R90], R68 ;  /* 0x000000445a007388 */ /* 0x0041e80000000c00 */
[----:B---3--:R0:W-:Y:S04]  /*12c0*/  STS.128 [R92], R72 ;  /* 0x000000485c007388 */ /* 0x0081e80000000c00 */
[----:B----4-:R0:W-:Y:S04]  /*12d0*/  STS.128 [R87], R76 ;  /* 0x0000004c57007388 */ /* 0x0101e80000000c00 */
[----:B-----5:R0:W-:Y:S01]  /*12e0*/  STS.128 [R89], R80 ;  /* 0x0000005059007388 */ /* 0x0201e20000000c00 */
[----:B------:R-:W-:Y:S05]  /*12f0*/  @P0 BRA `(.L_x_4) ;  /* 0xfffffffc00340947 */ /* 0x000fea000383ffff */
.L_x_3:
[----:B012---:R-:W-:Y:S01]  /*1300*/  LOP3.LUT R68, R84, 0xffff, RZ, 0xc0, !PT ;  /* 0x0000ffff54447812 */ /* 0x007fe200078ec0ff */
[----:B------:R-:W0:Y:S01]  /*1310*/  S2R R2, SR_TID.Y ;  /* 0x0000000000027919 */ /* 0x000e220000002200 */
[----:B------:R-:W1:Y:S01]  /*1320*/  S2UR UR8, SR_CgaCtaId ;  /* 0x00000000000879c3 */ /* 0x000e620000008800 */
[----:B------:R-:W2:Y:S02]  /*1330*/  S2R R3, SR_TID.X ;  /* 0x0000000000037919 */ /* 0x000ea40000002100 */
[----:B------:R-:W-:-:S05]  /*1340*/  VIADD R68, R68, 0x1 ;  /* 0x0000000144447836 */ /* 0x000fca0000000000 */
[----:B------:R-:W-:-:S13]  /*1350*/  LOP3.LUT P0, R74, R68, 0x3, RZ, 0xc0, !PT ;  /* 0x00000003444a7812 */ /* 0x000fda000780c0ff */
[----:B------:R-:W-:Y:S05]  /*1360*/  @!P0 BRA `(.L_x_5) ;  /* 0x0000000000cc8947 */ /* 0x000fea0003800000 */
[----:B------:R-:W3:Y:S01]  /*1370*/  S2R R73, SR_TID.Y ;  /* 0x0000000000497919 */ /* 0x000ee20000002200 */
[----:B------:R-:W3:Y:S01]  /*1380*/  LDCU UR9, c[0x0][0x360] ;  /* 0x00006c00ff0977ac */ /* 0x000ee20008000800 */
[----:B------:R-:W4:Y:S01]  /*1390*/  S2UR UR5, SR_CTAID.X ;  /* 0x00000000000579c3 */ /* 0x000f220000002500 */
[----:B------:R-:W3:Y:S01]  /*13a0*/  S2R R68, SR_TID.X ;  /* 0x0000000000447919 */ /* 0x000ee20000002100 */
[----:B------:R-:W5:Y:S01]  /*13b0*/  LDCU UR12, c[0x0][0x39c] ;  /* 0x00007380ff0c77ac */ /* 0x000f620008000800 */
[----:B------:R-:W1:Y:S01]  /*13c0*/  LDCU.64 UR14, c[0x0][0x388] ;  /* 0x00007100ff0e77ac */ /* 0x000e620008000a00 */
[----:B----4-:R-:W-:Y:S01]  /*13d0*/  USHF.L.U32 UR7, UR5, 0x7, URZ ;  /* 0x0000000705077899 */ /* 0x010fe200080006ff */
[----:B---3--:R-:W-:-:S04]  /*13e0*/  IMAD R73, R73, UR9, R68 ;  /* 0x0000000949497c24 */ /* 0x008fc8000f8e0244 */
[C---:B------:R-:W-:Y:S01]  /*13f0*/  IMAD.SHL.U32 R68, R73.reuse, 0x4, RZ ;  /* 0x0000000449447824 */ /* 0x040fe200078e00ff */
[----:B------:R-:W-:-:S04]  /*1400*/  LEA.HI R76, R73, R88, RZ, 0x1b ;  /* 0x00000058494c7211 */ /* 0x000fc800078fd8ff */
[----:B------:R-:W-:Y:S02]  /*1410*/  LOP3.LUT R72, R68, 0x7c, RZ, 0xc0, !PT ;  /* 0x0000007c44487812 */ /* 0x000fe400078ec0ff */
[----:B------:R-:W-:-:S05]  /*1420*/  IADD3 R75, PT, PT, R76, UR4, RZ ;  /* 0x000000044c4b7c10 */ /* 0x000fca000fffe0ff */
[----:B-----5:R-:W-:-:S05]  /*1430*/  IMAD R68, R75, UR12, R72 ;  /* 0x0000000c4b447c24 */ /* 0x020fca000f8e0248 */
[----:B------:R-:W-:-:S04]  /*1440*/  IADD3 R69, P0, PT, R68, UR7, RZ ;  /* 0x0000000744457c10 */ /* 0x000fc8000ff1e0ff */
[----:B------:R-:W-:Y:S02]  /*1450*/  LEA.HI.X.SX32 R70, R68, RZ, 0x1, P0 ;  /* 0x000000ff44467211 */ /* 0x000fe400000f0eff */
[----:B-1----:R-:W-:-:S04]  /*1460*/  LEA R68, P0, R69, UR14, 0x2 ;  /* 0x0000000e45447c11 */ /* 0x002fc8000f8010ff */
[----:B------:R-:W-:-:S06]  /*1470*/  LEA.HI.X R69, R69, UR15, R70, 0x2, P0 ;  /* 0x0000000f45457c11 */ /* 0x000fcc00080f1446 */
[----:B------:R-:W3:Y:S01]  /*1480*/  LDG.E.128.CONSTANT R68, desc[UR10][R68.64] ;  /* 0x0000000a44447981 */ /* 0x000ee2000c1e9d00 */
[----:B------:R-:W1:Y:S01]  /*1490*/  S2UR UR6, SR_CgaCtaId ;  /* 0x00000000000679c3 */ /* 0x000e620000008800 */
[----:B------:R-:W-:Y:S01]  /*14a0*/  UMOV UR5, 0x400 ;  /* 0x0000040000057882 */ /* 0x000fe20000000000 */
[----:B------:R-:W-:Y:S01]  /*14b0*/  IMAD.SHL.U32 R73, R73, 0x10, RZ ;  /* 0x0000001049497824 */ /* 0x000fe200078e00ff */
[----:B------:R-:W-:Y:S01]  /*14c0*/  UIADD3 UR5, UPT, UPT, UR5, 0x1000, URZ ;  /* 0x0000100005057890 */ /* 0x000fe2000fffe0ff */
[----:B------:R-:W-:-:S03]  /*14d0*/  ISETP.NE.AND P0, PT, R74, 0x1, PT ;  /* 0x000000014a00780c */ /* 0x000fc60003f05270 */
[----:B------:R-:W-:Y:S01]  /*14e0*/  LOP3.LUT R73, R73, 0x1f0, RZ, 0xc0, !PT ;  /* 0x000001f049497812 */ /* 0x000fe200078ec0ff */
[----:B-1----:R-:W-:-:S06]  /*14f0*/  ULEA UR5, UR6, UR5, 0x18 ;  /* 0x0000000506057291 */ /* 0x002fcc000f8ec0ff */
[----:B------:R-:W-:-:S05]  /*1500*/  VIADD R73, R73, UR5 ;  /* 0x0000000549497c36 */ /* 0x000fca0008000000 */
[----:B------:R-:W-:-:S05]  /*1510*/  LEA R76, R76, R73, 0x9 ;  /* 0x000000494c4c7211 */ /* 0x000fca00078e48ff */
[----:B---3--:R3:W-:Y:S01]  /*1520*/  STS.128 [R76], R68 ;  /* 0x000000444c007388 */ /* 0x0087e20000000c00 */
[----:B------:R-:W-:Y:S05]  /*1530*/  @!P0 BRA `(.L_x_5) ;  /* 0x0000000000588947 */ /* 0x000fea0003800000 */
[----:B---3--:R-:W1:Y:S01]  /*1540*/  LDC R68, c[0x0][0x364] ;  /* 0x0000d900ff447b82 */ /* 0x008e620000000800 */
[----:B------:R-:W-:Y:S01]  /*1550*/  ISETP.NE.AND P0, PT, R74, 0x2, PT ;  /* 0x000000024a00780c */ /* 0x000fe20003f05270 */
[----:B-1----:R-:W-:-:S05]  /*1560*/  IMAD R68, R68, UR9, RZ ;  /* 0x0000000944447c24 */ /* 0x002fca000f8e02ff */
[----:B------:R-:W-:-:S05]  /*1570*/  SHF.R.U32.HI R77, RZ, 0x5, R68 ;  /* 0x00000005ff4d7819 */ /* 0x000fca0000011644 */
[----:B------:R-:W-:-:S04]  /*1580*/  IMAD.IADD R68, R75, 0x1, R77 ;  /* 0x000000014b447824 */ /* 0x000fc800078e024d */
[----:B------:R-:W-:Y:S02]  /*1590*/  @P0 IMAD.IADD R69, R77, 0x1, R68 ;  /* 0x000000014d450824 */ /* 0x000fe400078e0244 */
[--C-:B------:R-:W-:Y:S02]  /*15a0*/  IMAD R68, R68, UR12, R72.reuse ;  /* 0x0000000c44447c24 */ /* 0x100fe4000f8e0248 */
[----:B------:R-:W-:-:S03]  /*15b0*/  @P0 IMAD R69, R69, UR12, R72 ;  /* 0x0000000c45450c24 */ /* 0x000fc6000f8e0248 */
[C---:B------:R-:W-:Y:S02]  /*15c0*/  IADD3 R73, P2, PT, R68.reuse, UR7, RZ ;  /* 0x0000000744497c10 */ /* 0x040fe4000ff5e0ff */
[----:B------:R-:W-:Y:S02]  /*15d0*/  @P0 IADD3 R70, P1, PT, R69, UR7, RZ ;  /* 0x0000000745460c10 */ /* 0x000fe4000ff3e0ff */
[----:B------:R-:W-:Y:S02]  /*15e0*/  LEA.HI.X.SX32 R74, R68, RZ, 0x1, P2 ;  /* 0x000000ff444a7211 */ /* 0x000fe400010f0eff */
[----:B------:R-:W-:Y:S02]  /*15f0*/  LEA R68, P2, R73, UR14, 0x2 ;  /* 0x0000000e49447c11 */ /* 0x000fe4000f8410ff */
[----:B------:R-:W-:Y:S02]  /*1600*/  @P0 LEA.HI.X.SX32 R71, R69, RZ, 0x1, P1 ;  /* 0x000000ff45470211 */ /* 0x000fe400008f0eff */
[----:B------:R-:W-:-:S02]  /*1610*/  @P0 LEA R72, P1, R70, UR14, 0x2 ;  /* 0x0000000e46480c11 */ /* 0x000fc4000f8210ff */
[----:B------:R-:W-:Y:S02]  /*1620*/  LEA.HI.X R69, R73, UR15, R74, 0x2, P2 ;  /* 0x0000000f49457c11 */ /* 0x000fe400090f144a */
[----:B------:R-:W-:-:S04]  /*1630*/  @P0 LEA.HI.X R73, R70, UR15, R71, 0x2, P1 ;  /* 0x0000000f46490c11 */ /* 0x000fc800088f1447 */
[----:B------:R-:W3:Y:S04]  /*1640*/  LDG.E.128.CONSTANT R68, desc[UR10][R68.64] ;  /* 0x0000000a44447981 */ /* 0x000ee8000c1e9d00 */
[----:B------:R-:W4:Y:S01]  /*1650*/  @P0 LDG.E.128.CONSTANT R72, desc[UR10][R72.64] ;  /* 0x0000000a48480981 */ /* 0x000f22000c1e9d00 */
[----:B------:R-:W-:-:S05]  /*1660*/  LEA R76, R77, R76, 0x9 ;  /* 0x0000004c4d4c7211 */ /* 0x000fca00078e48ff */
[----:B------:R-:W-:Y:S01]  /*1670*/  @P0 IMAD R77, R77, 0x200, R76 ;  /* 0x000002004d4d0824 */ /* 0x000fe200078e024c */
[----:B---3--:R1:W-:Y:S04]  /*1680*/  STS.128 [R76], R68 ;  /* 0x000000444c007388 */ /* 0x0083e80000000c00 */
[----:B----4-:R1:W-:Y:S02]  /*1690*/  @P0 STS.128 [R77], R72 ;  /* 0x000000484d000388 */ /* 0x0103e40000000c00 */
.L_x_5:
[----:B------:R-:W-:Y:S06]  /*16a0*/  BAR.SYNC.DEFER_BLOCKING 0x0 ;  /* 0x0000000000007b1d */ /* 0x000fec0000010000 */
[----:B------:R-:W-:Y:S02]  /*16b0*/  UMOV UR5, 0x400 ;  /* 0x0000040000057882 */ /* 0x000fe40000000000 */
[----:B------:R-:W-:Y:S02]  /*16c0*/  UIADD3 UR7, UPT, UPT, UR5, 0x1000, URZ ;  /* 0x0000100005077890 */ /* 0x000fe4000fffe0ff */
[----:B-1----:R-:W-:-:S02]  /*16d0*/  ULEA UR6, UR8, UR5, 0x18 ;  /* 0x0000000508067291 */ /* 0x002fc4000f8ec0ff */
[----:B------:R-:W-:Y:S01]  /*16e0*/  ULEA UR7, UR8, UR7, 0x18 ;  /* 0x0000000708077291 */ /* 0x000fe2000f8ec0ff */
[----:B------:R-:W-:-:S11]  /*16f0*/  UMOV UR5, URZ ;  /* 0x000000ff00057c82 */ /* 0x000fd60008000000 */
.L_x_6:
[----:B------:R-:W-:Y:S02]  /*1700*/  ULEA UR8, UR5, UR6, 0x9 ;  /* 0x0000000605087291 */ /* 0x000fe4000f8e48ff */
[----:B------:R-:W-:Y:S02]  /*1710*/  ULEA UR9, UR5, UR7, 0x9 ;  /* 0x0000000705097291 */ /* 0x000fe4000f8e48ff */
[----:B------:R-:W-:Y:S02]  /*1720*/  UIADD3 UR5, UPT, UPT, UR5, 0x1, URZ ;  /* 0x0000000105057890 */ /* 0x000fe4000fffe0ff */
[----:B0-----:R-:W-:Y:S02]  /*1730*/  LEA R85, R2, UR8, 0x5 ;  /* 0x0000000802557c11 */ /* 0x001fe4000f8e28ff */
[----:B--2---:R-:W-:Y:S01]  /*1740*/  LEA R86, R3, UR9, 0x5 ;  /* 0x0000000903567c11 */ /* 0x004fe2000f8e28ff */
[----:B------:R-:W-:Y:S02]  /*1750*/  UISETP.NE.AND UP0, UPT, UR5, 0x8, UPT ;  /* 0x000000080500788c */ /* 0x000fe4000bf05270 */
[----:B---3--:R-:W-:Y:S04]  /*1760*/  LDS.128 R68, [R85] ;  /* 0x0000000055447984 */ /* 0x008fe80000000c00 */
[----:B------:R-:W0:Y:S04]  /*1770*/  LDS.128 R72, [R86] ;  /* 0x0000000056487984 */ /* 0x000e280000000c00 */
[----:B------:R-:W1:Y:S04]  /*1780*/  LDS.128 R76, [R85+0x10] ;  /* 0x00001000554c7984 */ /* 0x000e680000000c00 */
[----:B------:R-:W2:Y:S01]  /*1790*/  LDS.128 R80, [R86+0x10] ;  /* 0x0000100056507984 */ /* 0x000ea20000000c00 */
[-C--:B0-----:R-:W-:Y:S01]  /*17a0*/  FFMA R4, R68, R72.reuse, R4 ;  /* 0x0000004844047223 */ /* 0x081fe20000000004 */
[-C--:B------:R-:W-:Y:S01]  /*17b0*/  FFMA R12, R69, R72.reuse, R12 ;  /* 0x00000048450c7223 */ /* 0x080fe2000000000c */
[-C--:B------:R-:W-:Y:S01]  /*17c0*/  FFMA R20, R70, R72.reuse, R20 ;  /* 0x0000004846147223 */ /* 0x080fe20000000014 */
[-C--:B------:R-:W-:Y:S01]  /*17d0*/  FFMA R28, R71, R72.reuse, R28 ;  /* 0x00000048471c7223 */ /* 0x080fe2000000001c */
[-C--:B-1----:R-:W-:Y:S01]  /*17e0*/  FFMA R36, R76, R72.reuse, R36 ;  /* 0x000000484c247223 */ /* 0x082fe20000000024 */
[-C--:B------:R-:W-:Y:S01]  /*17f0*/  FFMA R44, R77, R72.reuse, R44 ;  /* 0x000000484d2c7223 */ /* 0x080fe2000000002c */
[-C--:B------:R-:W-:Y:S01]  /*1800*/  FFMA R52, R78, R72.reuse, R52 ;  /* 0x000000484e347223 */ /* 0x080fe20000000034 */
[----:B------:R-:W-:Y:S01]  /*1810*/  FFMA R60, R79, R72, R60 ;  /* 0x000000484f3c7223 */ /* 0x000fe2000000003c */
[-C--:B------:R-:W-:Y:S01]  /*1820*/  FFMA R5, R68, R73.reuse, R5 ;  /* 0x0000004944057223 */ /* 0x080fe20000000005 */
[-C--:B------:R-:W-:Y:S01]  /*1830*/  FFMA R13, R69, R73.reuse, R13 ;  /* 0x00000049450d7223 */ /* 0x080fe2000000000d */
[-C--:B------:R-:W-:Y:S01]  /*1840*/  FFMA R21, R70, R73.reuse, R21 ;  /* 0x0000004946157223 */ /* 0x080fe20000000015 */
[-C--:B------:R-:W-:Y:S01]  /*1850*/  FFMA R29, R71, R73.reuse, R29 ;  /* 0x00000049471d7223 */ /* 0x080fe2000000001d */
[-C--:B------:R-:W-:Y:S01]  /*1860*/  FFMA R37, R76, R73.reuse, R37 ;  /* 0x000000494c257223 */ /* 0x080fe20000000025 */
        /* <DEDUP_REMOVED lines=19> */
[C---:B--2---:R-:W-:Y:S01]  /*19a0*/  FFMA R8, R68.reuse, R80, R8 ;  /* 0x0000005044087223 */ /* 0x044fe20000000008 */
[C---:B------:R-:W-:Y:S01]  /*19b0*/  FFMA R9, R68.reuse, R81, R9 ;  /* 0x0000005144097223 */ /* 0x040fe20000000009 */
[C---:B------:R-:W-:Y:S01]  /*19c0*/  FFMA R10, R68.reuse, R82, R10 ;  /* 0x00000052440a7223 */ /* 0x040fe2000000000a */
[----:B------:R-:W-:Y:S01]  /*19d0*/  FFMA R11, R68, R83, R11 ;  /* 0x00000053440b7223 */ /* 0x000fe2000000000b */
[C---:B------:R-:W-:Y:S01]  /*19e0*/  FFMA R16, R69.reuse, R80, R16 ;  /* 0x0000005045107223 */ /* 0x040fe20000000010 */
        /* <DEDUP_REMOVED lines=27> */
[----:B------:R-:W-:Y:S06]  /*1ba0*/  BRA.U UP0, `(.L_x_6) ;  /* 0xfffffff900d47547 */ /* 0x000fec000b83ffff */
[----:B------:R-:W0:Y:S01]  /*1bb0*/  LDCU UR5, c[0x0][0x3a0] ;  /* 0x00007400ff0577ac */ /* 0x000e220008000800 */
[----:B------:R-:W-:-:S04]  /*1bc0*/  UIADD3 UR4, UPT, UPT, UR4, 0x8, URZ ;  /* 0x0000000804047890 */ /* 0x000fc8000fffe0ff */
[----:B0-----:R-:W-:-:S09]  /*1bd0*/  UISETP.GE.AND UP0, UPT, UR4, UR5, UPT ;  /* 0x000000050400728c */ /* 0x001fd2000bf06270 */
[----:B------:R-:W-:Y:S05]  /*1be0*/  BRA.U !UP0, `(.L_x_7) ;  /* 0xffffffe9080c7547 */ /* 0x000fea000b83ffff */
[----:B------:R-:W0:Y:S01]  /*1bf0*/  S2R R0, SR_CTAID.X ;  /* 0x0000000000007919 */ /* 0x000e220000002500 */
[----:B------:R-:W1:Y:S01]  /*1c00*/  LDC R81, c[0x0][0x39c] ;  /* 0x0000e700ff517b82 */ /* 0x000e620000000800 */
[----:B------:R-:W2:Y:S07]  /*1c10*/  S2R R71, SR_CTAID.Y ;  /* 0x0000000000477919 */ /* 0x000eae0000002600 */
[----:B------:R-:W3:Y:S01]  /*1c20*/  LDC.64 R68, c[0x0][0x390] ;  /* 0x0000e400ff447b82 */ /* 0x000ee20000000a00 */
[----:B0-----:R-:W-:Y:S01]  /*1c30*/  IMAD R3, R0, 0x10, R3 ;  /* 0x0000001000037824 */ /* 0x001fe200078e0203 */
[----:B--2---:R-:W-:-:S03]  /*1c40*/  LEA R0, R71, R2, 0x4 ;  /* 0x0000000247007211 */ /* 0x004fc600078e20ff */
[----:B------:R-:W-:Y:S02]  /*1c50*/  IMAD.SHL.U32 R3, R3, 0x8, RZ ;  /* 0x0000000803037824 */ /* 0x000fe400078e00ff */
[----:B------:R-:W-:-:S04]  /*1c60*/  IMAD.SHL.U32 R0, R0, 0x8, RZ ;  /* 0x0000000800007824 */ /* 0x000fc800078e00ff */
[----:B-1----:R-:W-:-:S04]  /*1c70*/  IMAD R3, R0, R81, R3 ;  /* 0x0000005100037224 */ /* 0x002fc800078e0203 */
[----:B---3--:R-:W-:-:S05]  /*1c80*/  IMAD.WIDE R2, R3, 0x4, R68 ;  /* 0x0000000403027825 */ /* 0x008fca00078e0244 */
[----:B------:R0:W-:Y:S01]  /*1c90*/  STG.E.128 desc[UR10][R2.64], R4 ;  /* 0x0000000402007986 */ /* 0x0001e2000c101d0a */
[----:B------:R-:W-:-:S03]  /*1ca0*/  IMAD.WIDE R68, R81, 0x4, R2 ;  /* 0x0000000451447825 */ /* 0x000fc600078e0202 */
[----:B------:R-:W-:Y:S01]  /*1cb0*/  STG.E.128 desc[UR10][R2.64+0x10], R8 ;  /* 0x0000100802007986 */ /* 0x000fe2000c101d0a */
[----:B------:R-:W-:-:S03]  /*1cc0*/  IMAD.WIDE R70, R81, 0x4, R68 ;  /* 0x0000000451467825 */ /* 0x000fc600078e0244 */
[----:B------:R-:W-:Y:S04]  /*1cd0*/  STG.E.128 desc[UR10][R68.64], R12 ;  /* 0x0000000c44007986 */ /* 0x000fe8000c101d0a */
[----:B------:R-:W-:Y:S01]  /*1ce0*/  STG.E.128 desc[UR10][R68.64+0x10], R16 ;  /* 0x0000101044007986 */ /* 0x000fe2000c101d0a */
        /* <DEDUP_REMOVED lines=10> */
[----:B0-----:R-:W-:-:S03]  /*1d90*/  IMAD.WIDE R4, R81, 0x4, R78 ;  /* 0x0000000451047825 */ /* 0x001fc600078e024e */
[----:B------:R-:W-:Y:S04]  /*1da0*/  STG.E.128 desc[UR10][R76.64], R44 ;  /* 0x0000002c4c007986 */ /* 0x000fe8000c101d0a */
[----:B------:R-:W-:Y:S04]  /*1db0*/  STG.E.128 desc[UR10][R76.64+0x10], R48 ;  /* 0x000010304c007986 */ /* 0x000fe8000c101d0a */
[----:B------:R-:W-:Y:S04]  /*1dc0*/  STG.E.128 desc[UR10][R78.64], R52 ;  /* 0x000000344e007986 */ /* 0x000fe8000c101d0a */
[----:B------:R-:W-:Y:S04]  /*1dd0*/  STG.E.128 desc[UR10][R78.64+0x10], R56 ;  /* 0x000010384e007986 */ /* 0x000fe8000c101d0a */
[----:B------:R-:W-:Y:S04]  /*1de0*/  STG.E.128 desc[UR10][R4.64], R60 ;  /* 0x0000003c04007986 */ /* 0x000fe8000c101d0a */
[----:B------:R-:W-:Y:S01]  /*1df0*/  STG.E.128 desc[UR10][R4.64+0x10], R64 ;  /* 0x0000104004007986 */ /* 0x000fe2000c101d0a */
[----:B------:R-:W-:Y:S05]  /*1e00*/  EXIT ;  /* 0x000000000000794d */ /* 0x000fea0003800000 */
        .weak           $__internal_0_$__cuda_sm20_div_u16
        .type           $__internal_0_$__cuda_sm20_div_u16,@function
        .size           $__internal_0_$__cuda_sm20_div_u16,(.L_x_9 - $__internal_0_$__cuda_sm20_div_u16)
$__internal_0_$__cuda_sm20_div_u16:
[----:B------:R-:W0:Y:S01]  /*1e10*/  I2F.U16 R3, R4 ;  /* 0x0000000400037306 */ /* 0x000e220000101000 */
[----:B------:R-:W-:Y:S01]  /*1e20*/  HFMA2 R5, -RZ, RZ, 15, 0 ;  /* 0x4b800000ff057431 */ /* 0x000fe200000001ff */
[----:B------:R-:W-:Y:S02]  /*1e30*/  I2FP.F32.U32.RZ R2, R2 ;  /* 0x0000000200027245 */ /* 0x000fe4000020d000 */
[C---:B0-----:R-:W-:Y:S02]  /*1e40*/  FSETP.GEU.AND P1, PT, |R3|.reuse, 1.175494350822287508e-38, PT ;  /* 0x008000000300780b */ /* 0x041fe40003f2e200 */
[----:B------:R-:W-:Y:S02]  /*1e50*/  FSETP.GT.AND P0, PT, |R3|, 8.50705917302346158658e+37, PT ;  /* 0x7e8000000300780b */ /* 0x000fe40003f04200 */
[----:B------:R-:W-:-:S04]  /*1e60*/  FSEL R5, R5, 1, !P1 ;  /* 0x3f80000005057808 */ /* 0x000fc80004800000 */
[----:B------:R-:W-:Y:S02]  /*1e70*/  FSEL R6, R5, 0.25, !P0 ;  /* 0x3e80000005067808 */ /* 0x000fe40004000000 */
[----:B------:R-:W-:-:S03]  /*1e80*/  ISETP.NE.U32.AND P0, PT, R4, RZ, PT ;  /* 0x000000ff0400720c */ /* 0x000fc60003f05070 */
[----:B------:R-:W-:-:S06]  /*1e90*/  FMUL R5, R3, R6 ;  /* 0x0000000603057220 */ /* 0x000fcc0000400000 */
[----:B------:R-:W0:Y:S02]  /*1ea0*/  MUFU.RCP R5, R5 ;  /* 0x0000000500057308 */ /* 0x000e240000001000 */
[----:B0-----:R-:W-:-:S04]  /*1eb0*/  FMUL R6, R6, R5 ;  /* 0x0000000506067220 */ /* 0x001fc80000400000 */
[----:B------:R-:W-:-:S04]  /*1ec0*/  VIADD R3, R6, 0x2 ;  /* 0x0000000206037836 */ /* 0x000fc80000000000 */
[----:B------:R-:W-:Y:S01]  /*1ed0*/  FMUL.RZ R6, R2, R3 ;  /* 0x0000000302067220 */ /* 0x000fe2000040c000 */
[----:B------:R-:W-:Y:S01]  /*1ee0*/  MOV R2, R7 ;  /* 0x0000000700027202 */ /* 0x000fe20000000f00 */
[----:B------:R-:W-:-:S04]  /*1ef0*/  IMAD.MOV.U32 R3, RZ, RZ, 0x0 ;  /* 0x00000000ff037424 */ /* 0x000fc800078e00ff */
[----:B------:R-:W0:Y:S02]  /*1f00*/  F2I.U32.TRUNC.NTZ R6, R6 ;  /* 0x0000000600067305 */ /* 0x000e24000020f000 */
[----:B0-----:R-:W-:Y:S01]  /*1f10*/  LOP3.LUT R84, R6, 0xffff, RZ, 0xc0, !PT ;  /* 0x0000ffff06547812 */ /* 0x001fe200078ec0ff */
[----:B------:R-:W-:Y:S01]  /*1f20*/  @!P0 IMAD.MOV.U32 R84, RZ, RZ, -0x1 ;  /* 0xffffffffff548424 */ /* 0x000fe200078e00ff */
[----:B------:R-:W-:Y:S06]  /*1f30*/  RET.REL.NODEC R2 `(_Z5SgemmILi128ELi8ELi128ELi8ELi8EEvPfS0_S0_iii) ;  /* 0xffffffe002307950 */ /* 0x000fec0003c3ffff */
.L_x_8:
[----:B------:R-:W-:-:S00]  /*1f40*/  BRA `(.L_x_8) ;  /* 0xfffffffc00fc7947 */ /* 0x000fc0000383ffff */
[----:B------:R-:W-:-:S00]  /*1f50*/  NOP ;  /* 0x0000000000007918 */ /* 0x000fc00000000000 */
        /* <DEDUP_REMOVED lines=10> */
.L_x_9:


//--------------------- .nv.shared._Z5SgemmILi128ELi8ELi128ELi8ELi8EEvPfS0_S0_iii --------------------------
	.section	.nv.shared._Z5SgemmILi128ELi8ELi128ELi8ELi8EEvPfS0_S0_iii,"aw",@nobits
	.sectionflags	@""
	.align	4
.nv.shared._Z5SgemmILi128ELi8ELi128ELi8ELi8EEvPfS0_S0_iii:
	.zero		9216


//--------------------- .nv.shared.reserved.0     --------------------------
	.section	.nv.shared.reserved.0,"aw",@nobits
	.weak		__nv_reservedSMEM_offset_0_alias
	.size		__nv_reservedSMEM_offset_0_alias, 0, 64
	.other		__nv_reservedSMEM_offset_0_alias,@"STO_CUDA_RESERVED_SHARED STV_DEFAULT"
__nv_reservedSMEM_offset_0_alias:
	.zero		0
	.zero		64


//--------------------- .nv.constant0._Z5SgemmILi128ELi8ELi128ELi8ELi8EEvPfS0_S0_iii --------------------------
	.section	.nv.constant0._Z5SgemmILi128ELi8ELi128ELi8ELi8EEvPfS0_S0_iii,"a",@progbits
	.sectionflags	@""
	.align	4
.nv.constant0._Z5SgemmILi128ELi8ELi128ELi8ELi8EEvPfS0_S0_iii:
	.zero		932


//--------------------- SYMBOLS --------------------------

	.type		.nv.reservedSmem.offset0,@object
	.size		.nv.reservedSmem.offset0,0x4
	.type		.nv.reservedSmem.cap,@object
	.size		.nv.reservedSmem.cap,0x4
